def attn_fwd(
    Q,
    K,
    V,
    Out,
    Lse,
    sm_scale,
    stride_qz,
    stride_qh,
    stride_qm,
    stride_qk,
    stride_kz,
    stride_kh,
    stride_kn,
    stride_kk,
    stride_vz,
    stride_vh,
    stride_vn,
    stride_vk,
    stride_oz,
    stride_oh,
    stride_om,
    stride_ok,
    seqlen_q,
    seqlen_k,
    BLOCK_M: tl.constexpr,
    BLOCK_N: tl.constexpr,
    HEAD_DIM: tl.constexpr,
    CAUSAL: tl.constexpr,
):
    start_m = tl.program_id(0)
    off_hz = tl.program_id(1)
    q_off = off_hz * stride_qh
    k_off = off_hz * stride_kh
    v_off = off_hz * stride_vh
    offs_m = start_m * BLOCK_M + tl.arange(0, BLOCK_M)
    offs_d = tl.arange(0, HEAD_DIM)
    offs_n = tl.arange(0, BLOCK_N)
    q_ptrs = Q + q_off + offs_m[:, None] * stride_qm + offs_d[None, :] * stride_qk
    k_ptrs = K + k_off + offs_d[:, None] * stride_kk + offs_n[None, :] * stride_kn
    v_ptrs = V + v_off + offs_n[:, None] * stride_vn + offs_d[None, :] * stride_vk
    m_i = tl.full([BLOCK_M], float("-inf"), dtype=tl.float32)
    l_i = tl.zeros([BLOCK_M], dtype=tl.float32) + 1.0
    acc = tl.zeros([BLOCK_M, HEAD_DIM], dtype=tl.float32)
    q = tl.load(q_ptrs)
    acc, l_i, m_i = _attn_fwd_inner(
        acc,
        l_i,
        m_i,
        q,
        k_ptrs,
        v_ptrs,
        sm_scale,
        stride_kn,
        stride_vn,
        start_m,
        seqlen_k,
        BLOCK_M,
        BLOCK_N,
        HEAD_DIM,
        CAUSAL,
    )
    acc = acc / l_i[:, None]
    lse = m_i + tl.math.log2(l_i) / 1.4426950408889634
    o_ptrs = (
        Out
        + off_hz * stride_oh
        + offs_m[:, None] * stride_om
        + offs_d[None, :] * stride_ok
    )
    tl.store(o_ptrs, acc.to(Out.dtype.element_ty))
    tl.store(Lse + off_hz * seqlen_q + offs_m, lse)

# config = {"BLOCK_M": 128, "BLOCK_N": 16, "HEAD_DIM": 32, "arch": "sm_80", "causal": true, "dtype": "fp16", "num_stages": 3, "num_warps": 8}
# arch = sm_80


// ===== COMPILED SASS (sm_80) =====

	.target	sm_80

	.elftype	@"ET_EXEC"


//--------------------- .note.nv.tkinfo           --------------------------
	.section	.note.nv.tkinfo,"",@"SHT_NOTE"
	.sectionflags	@"SHF_NOTE_NV_TKINFO"
	.tkinfo
        /*0018*/ 	.word	0x00000002
        /*0030*/ 	.string	""
        /*0030*/ 	.string	"ptxas"
        /*0030*/ 	.string	"Cuda compilation tools, release 13.0, V13.0.88"
        /*0030*/ 	.string	"Build cuda_13.0.r13.0/compiler.36424714_0"
        /*0030*/ 	.string	"-v  -suppress-debug-info  -lineinfo  -arch sm_80 "



//--------------------- .note.nv.cuinfo           --------------------------
	.section	.note.nv.cuinfo,"",@"SHT_NOTE"
	.sectionflags	@"SHF_NOTE_NV_CUINFO"
        /*0018*/ 	.short	0x0002
        /*001a*/ 	.short	0x0050
        /*001c*/ 	.short	0x0082
	.zero		2


//--------------------- .nv.info                  --------------------------
	.section	.nv.info,"",@"SHT_CUDA_INFO"
	.align	4


	//----- nvinfo : EIATTR_REGCOUNT
	.align		4
        /*0000*/ 	.byte	0x04, 0x2f
        /*0002*/ 	.short	(.L_2 - .L_1)
	.align		4
.L_1:
        /*0004*/ 	.word	index@(attn_fwd)
        /*0008*/ 	.word	0x00000040


	//----- nvinfo : EIATTR_FRAME_SIZE
	.align		4
.L_2:
        /*000c*/ 	.byte	0x04, 0x11
        /*000e*/ 	.short	(.L_4 - .L_3)
	.align		4
.L_3:
        /*0010*/ 	.word	index@(attn_fwd)
        /*0014*/ 	.word	0x00000000


	//----- nvinfo : EIATTR_MIN_STACK_SIZE
	.align		4
.L_4:
        /*0018*/ 	.byte	0x04, 0x12
        /*001a*/ 	.short	(.L_6 - .L_5)
	.align		4
.L_5:
        /*001c*/ 	.word	index@(attn_fwd)
        /*0020*/ 	.word	0x00000000
.L_6:


//--------------------- .nv.info.attn_fwd         --------------------------
	.section	.nv.info.attn_fwd,"",@"SHT_CUDA_INFO"
	.sectionflags	@""
	.align	4


	//----- nvinfo : EIATTR_CUDA_API_VERSION
	.align		4
        /*0000*/ 	.byte	0x04, 0x37
        /*0002*/ 	.short	(.L_8 - .L_7)
.L_7:
        /*0004*/ 	.word	0x00000082


	//----- nvinfo : EIATTR_SW2861232_WAR
	.align		4
.L_8:
        /*0008*/ 	.byte	0x01, 0x35
	.zero		2


	//----- nvinfo : EIATTR_PARAM_CBANK
	.align		4
        /*000c*/ 	.byte	0x04, 0x0a
        /*000e*/ 	.short	(.L_10 - .L_9)
	.align		4
.L_9:
        /*0010*/ 	.word	index@(.nv.constant0.attn_fwd)
        /*0014*/ 	.short	0x0160
        /*0016*/ 	.short	0x0088


	//----- nvinfo : EIATTR_CBANK_PARAM_SIZE
	.align		4
.L_10:
        /*0018*/ 	.byte	0x03, 0x19
        /*001a*/ 	.short	0x0088


	//----- nvinfo : EIATTR_KPARAM_INFO
	.align		4
        /*001c*/ 	.byte	0x04, 0x17
        /*001e*/ 	.short	(.L_12 - .L_11)
.L_11:
        /*0020*/ 	.word	0x00000000
        /*0024*/ 	.short	0x0019
        /*0026*/ 	.short	0x0080
        /*0028*/ 	.byte	0x00, 0xf4, 0x21, 0x00


	//----- nvinfo : EIATTR_KPARAM_INFO
	.align		4
.L_12:
        /*002c*/ 	.byte	0x04, 0x17
        /*002e*/ 	.short	(.L_14 - .L_13)
.L_13:
        /*0030*/ 	.word	0x00000000
        /*0034*/ 	.short	0x0018
        /*0036*/ 	.short	0x0078
        /*0038*/ 	.byte	0x00, 0xf4, 0x21, 0x00


	//----- nvinfo : EIATTR_KPARAM_INFO
	.align		4
.L_14:
        /*003c*/ 	.byte	0x04, 0x17
        /*003e*/ 	.short	(.L_16 - .L_15)
.L_15:
        /*0040*/ 	.word	0x00000000
        /*0044*/ 	.short	0x0017
        /*0046*/ 	.short	0x0070
        /*0048*/ 	.byte	0x00, 0xf0, 0x11, 0x00


	//----- nvinfo : EIATTR_KPARAM_INFO
	.align		4
.L_16:
        /*004c*/ 	.byte	0x04, 0x17
        /*004e*/ 	.short	(.L_18 - .L_17)
.L_17:
        /*0050*/ 	.word	0x00000000
        /*0054*/ 	.short	0x0016
        /*0056*/ 	.short	0x006c
        /*0058*/ 	.byte	0x00, 0xf0, 0x11, 0x00


	//----- nvinfo : EIATTR_KPARAM_INFO
	.align		4
.L_18:
        /*005c*/ 	.byte	0x04, 0x17
        /*005e*/ 	.short	(.L_20 - .L_19)
.L_19:
        /*0060*/ 	.word	0x00000000
        /*0064*/ 	.short	0x0015
        /*0066*/ 	.short	0x0068
        /*0068*/ 	.byte	0x00, 0xf0, 0x11, 0x00


	//----- nvinfo : EIATTR_KPARAM_INFO
	.align		4
.L_20:
        /*006c*/ 	.byte	0x04, 0x17
        /*006e*/ 	.short	(.L_22 - .L_21)
.L_21:
        /*0070*/ 	.word	0x00000000
        /*0074*/ 	.short	0x0014
        /*0076*/ 	.short	0x0064
        /*0078*/ 	.byte	0x00, 0xf0, 0x11, 0x00


	//----- nvinfo : EIATTR_KPARAM_INFO
	.align		4
.L_22:
        /*007c*/ 	.byte	0x04, 0x17
        /*007e*/ 	.short	(.L_24 - .L_23)
.L_23:
        /*0080*/ 	.word	0x00000000
        /*0084*/ 	.short	0x0013
        /*0086*/ 	.short	0x0060
        /*0088*/ 	.byte	0x00, 0xf0, 0x11, 0x00


	//----- nvinfo : EIATTR_KPARAM_INFO
	.align		4
.L_24:
        /*008c*/ 	.byte	0x04, 0x17
        /*008e*/ 	.short	(.L_26 - .L_25)
.L_25:
        /*0090*/ 	.word	0x00000000
        /*0094*/ 	.short	0x0012
        /*0096*/ 	.short	0x005c
        /*0098*/ 	.byte	0x00, 0xf0, 0x11, 0x00


	//----- nvinfo : EIATTR_KPARAM_INFO
	.align		4
.L_26:
        /*009c*/ 	.byte	0x04, 0x17
        /*009e*/ 	.short	(.L_28 - .L_27)
.L_27:
        /*00a0*/ 	.word	0x00000000
        /*00a4*/ 	.short	0x0011
        /*00a6*/ 	.short	0x0058
        /*00a8*/ 	.byte	0x00, 0xf0, 0x11, 0x00


	//----- nvinfo : EIATTR_KPARAM_INFO
	.align		4
.L_28:
        /*00ac*/ 	.byte	0x04, 0x17
        /*00ae*/ 	.short	(.L_30 - .L_29)
.L_29:
        /*00b0*/ 	.word	0x00000000
        /*00b4*/ 	.short	0x0010
        /*00b6*/ 	.short	0x0054
        /*00b8*/ 	.byte	0x00, 0xf0, 0x11, 0x00


	//----- nvinfo : EIATTR_KPARAM_INFO
	.align		4
.L_30:
        /*00bc*/ 	.byte	0x04, 0x17
        /*00be*/ 	.short	(.L_32 - .L_31)
.L_31:
        /*00c0*/ 	.word	0x00000000
        /*00c4*/ 	.short	0x000f
        /*00c6*/ 	.short	0x0050
        /*00c8*/ 	.byte	0x00, 0xf0, 0x11, 0x00


	//----- nvinfo : EIATTR_KPARAM_INFO
	.align		4
.L_32:
        /*00cc*/ 	.byte	0x04, 0x17
        /*00ce*/ 	.short	(.L_34 - .L_33)
.L_33:
        /*00d0*/ 	.word	0x00000000
        /*00d4*/ 	.short	0x000e
        /*00d6*/ 	.short	0x004c
        /*00d8*/ 	.byte	0x00, 0xf0, 0x11, 0x00


	//----- nvinfo : EIATTR_KPARAM_INFO
	.align		4
.L_34:
        /*00dc*/ 	.byte	0x04, 0x17
        /*00de*/ 	.short	(.L_36 - .L_35)
.L_35:
        /*00e0*/ 	.word	0x00000000
        /*00e4*/ 	.short	0x000d
        /*00e6*/ 	.short	0x0048
        /*00e8*/ 	.byte	0x00, 0xf0, 0x11, 0x00


	//----- nvinfo : EIATTR_KPARAM_INFO
	.align		4
.L_36:
        /*00ec*/ 	.byte	0x04, 0x17
        /*00ee*/ 	.short	(.L_38 - .L_37)
.L_37:
        /*00f0*/ 	.word	0x00000000
        /*00f4*/ 	.short	0x000c
        /*00f6*/ 	.short	0x0044
        /*00f8*/ 	.byte	0x00, 0xf0, 0x11, 0x00


	//----- nvinfo : EIATTR_KPARAM_INFO
	.align		4
.L_38:
        /*00fc*/ 	.byte	0x04, 0x17
        /*00fe*/ 	.short	(.L_40 - .L_39)
.L_39:
        /*0100*/ 	.word	0x00000000
        /*0104*/ 	.short	0x000b
        /*0106*/ 	.short	0x0040
        /*0108*/ 	.byte	0x00, 0xf0, 0x11, 0x00


	//----- nvinfo : EIATTR_KPARAM_INFO
	.align		4
.L_40:
        /*010c*/ 	.byte	0x04, 0x17
        /*010e*/ 	.short	(.L_42 - .L_41)
.L_41:
        /*0110*/ 	.word	0x00000000
        /*0114*/ 	.short	0x000a
        /*0116*/ 	.short	0x003c
        /*0118*/ 	.byte	0x00, 0xf0, 0x11, 0x00


	//----- nvinfo : EIATTR_KPARAM_INFO
	.align		4
.L_42:
        /*011c*/ 	.byte	0x04, 0x17
        /*011e*/ 	.short	(.L_44 - .L_43)
.L_43:
        /*0120*/ 	.word	0x00000000
        /*0124*/ 	.short	0x0009
        /*0126*/ 	.short	0x0038
        /*0128*/ 	.byte	0x00, 0xf0, 0x11, 0x00


	//----- nvinfo : EIATTR_KPARAM_INFO
	.align		4
.L_44:
        /*012c*/ 	.byte	0x04, 0x17
        /*012e*/ 	.short	(.L_46 - .L_45)
.L_45:
        /*0130*/ 	.word	0x00000000
        /*0134*/ 	.short	0x0008
        /*0136*/ 	.short	0x0034
        /*0138*/ 	.byte	0x00, 0xf0, 0x11, 0x00


	//----- nvinfo : EIATTR_KPARAM_INFO
	.align		4
.L_46:
        /*013c*/ 	.byte	0x04, 0x17
        /*013e*/ 	.short	(.L_48 - .L_47)
.L_47:
        /*0140*/ 	.word	0x00000000
        /*0144*/ 	.short	0x0007
        /*0146*/ 	.short	0x0030
        /*0148*/ 	.byte	0x00, 0xf0, 0x11, 0x00


	//----- nvinfo : EIATTR_KPARAM_INFO
	.align		4
.L_48:
        /*014c*/ 	.byte	0x04, 0x17
        /*014e*/ 	.short	(.L_50 - .L_49)
.L_49:
        /*0150*/ 	.word	0x00000000
        /*0154*/ 	.short	0x0006
        /*0156*/ 	.short	0x002c
        /*0158*/ 	.byte	0x00, 0xf0, 0x11, 0x00


	//----- nvinfo : EIATTR_KPARAM_INFO
	.align		4
.L_50:
        /*015c*/ 	.byte	0x04, 0x17
        /*015e*/ 	.short	(.L_52 - .L_51)
.L_51:
        /*0160*/ 	.word	0x00000000
        /*0164*/ 	.short	0x0005
        /*0166*/ 	.short	0x0028
        /*0168*/ 	.byte	0x00, 0xf0, 0x11, 0x00


	//----- nvinfo : EIATTR_KPARAM_INFO
	.align		4
.L_52:
        /*016c*/ 	.byte	0x04, 0x17
        /*016e*/ 	.short	(.L_54 - .L_53)
.L_53:
        /*0170*/ 	.word	0x00000000
        /*0174*/ 	.short	0x0004
        /*0176*/ 	.short	0x0020
        /*0178*/ 	.byte	0x00, 0xf4, 0x21, 0x00


	//----- nvinfo : EIATTR_KPARAM_INFO
	.align		4
.L_54:
        /*017c*/ 	.byte	0x04, 0x17
        /*017e*/ 	.short	(.L_56 - .L_55)
.L_55:
        /*0180*/ 	.word	0x00000000
        /*0184*/ 	.short	0x0003
        /*0186*/ 	.short	0x0018
        /*0188*/ 	.byte	0x00, 0xf4, 0x21, 0x00


	//----- nvinfo : EIATTR_KPARAM_INFO
	.align		4
.L_56:
        /*018c*/ 	.byte	0x04, 0x17
        /*018e*/ 	.short	(.L_58 - .L_57)
.L_57:
        /*0190*/ 	.word	0x00000000
        /*0194*/ 	.short	0x0002
        /*0196*/ 	.short	0x0010
        /*0198*/ 	.byte	0x00, 0xf4, 0x21, 0x00


	//----- nvinfo : EIATTR_KPARAM_INFO
	.align		4
.L_58:
        /*019c*/ 	.byte	0x04, 0x17
        /*019e*/ 	.short	(.L_60 - .L_59)
.L_59:
        /*01a0*/ 	.word	0x00000000
        /*01a4*/ 	.short	0x0001
        /*01a6*/ 	.short	0x0008
        /*01a8*/ 	.byte	0x00, 0xf4, 0x21, 0x00


	//----- nvinfo : EIATTR_KPARAM_INFO
	.align		4
.L_60:
        /*01ac*/ 	.byte	0x04, 0x17
        /*01ae*/ 	.short	(.L_62 - .L_61)
.L_61:
        /*01b0*/ 	.word	0x00000000
        /*01b4*/ 	.short	0x0000
        /*01b6*/ 	.short	0x0000
        /*01b8*/ 	.byte	0x00, 0xf4, 0x21, 0x00


	//----- nvinfo : EIATTR_MAXREG_COUNT
	.align		4
.L_62:
        /*01bc*/ 	.byte	0x03, 0x1b
        /*01be*/ 	.short	0x00ff


	//----- nvinfo : EIATTR_NUM_BARRIERS
	.align		4
        /*01c0*/ 	.byte	0x02, 0x4c
        /*01c2*/ 	.byte	0x01
	.zero		1


	//----- nvinfo : EIATTR_MERCURY_ISA_VERSION
	.align		4
        /*01c4*/ 	.byte	0x03, 0x5f
        /*01c6*/ 	.short	0x0000


	//----- nvinfo : EIATTR_COOP_GROUP_MASK_REGIDS
	.align		4
        /*01c8*/ 	.byte	0x04, 0x29
        /*01ca*/ 	.short	(.L_64 - .L_63)


	//   ....[0]....
.L_63:
        /*01cc*/ 	.word	0xffffffff


	//   ....[1]....
        /*01d0*/ 	.word	0xffffffff


	//   ....[2]....
        /*01d4*/ 	.word	0xffffffff


	//   ....[3]....
        /*01d8*/ 	.word	0xffffffff


	//   ....[4]....
        /*01dc*/ 	.word	0xffffffff


	//   ....[5]....
        /*01e0*/ 	.word	0xffffffff


	//   ....[6]....
        /*01e4*/ 	.word	0xffffffff


	//   ....[7]....
        /*01e8*/ 	.word	0xffffffff


	//----- nvinfo : EIATTR_COOP_GROUP_INSTR_OFFSETS
	.align		4
.L_64:
        /*01ec*/ 	.byte	0x04, 0x28
        /*01ee*/ 	.short	(.L_66 - .L_65)


	//   ....[0]....
.L_65:
        /*01f0*/ 	.word	0x00001020


	//   ....[1]....
        /*01f4*/ 	.word	0x00001130


	//   ....[2]....
        /*01f8*/ 	.word	0x00001140


	//   ....[3]....
        /*01fc*/ 	.word	0x00001170


	//   ....[4]....
        /*0200*/ 	.word	0x000014d0


	//   ....[5]....
        /*0204*/ 	.word	0x000014e0


	//   ....[6]....
        /*0208*/ 	.word	0x000015b0


	//   ....[7]....
        /*020c*/ 	.word	0x000015e0


	//----- nvinfo : EIATTR_EXIT_INSTR_OFFSETS
	.align		4
.L_66:
        /*0210*/ 	.byte	0x04, 0x1c
        /*0212*/ 	.short	(.L_68 - .L_67)


	//   ....[0]....
.L_67:
        /*0214*/ 	.word	0x000026b0


	//   ....[1]....
        /*0218*/ 	.word	0x00002750


	//----- nvinfo : EIATTR_REQNTID
	.align		4
.L_68:
        /*021c*/ 	.byte	0x04, 0x10
        /*021e*/ 	.short	(.L_70 - .L_69)
.L_69:
        /*0220*/ 	.word	0x00000100
        /*0224*/ 	.word	0x00000001
        /*0228*/ 	.word	0x00000001
.L_70:


//--------------------- .nv.callgraph             --------------------------
	.section	.nv.callgraph,"",@"SHT_CUDA_CALLGRAPH"
	.align	4
	.sectionentsize	8
	.align		4
        /*0000*/ 	.word	0x00000000
	.align		4
        /*0004*/ 	.word	0xffffffff
	.align		4
        /*0008*/ 	.word	0x00000000
	.align		4
        /*000c*/ 	.word	0xfffffffe
	.align		4
        /*0010*/ 	.word	0x00000000
	.align		4
        /*0014*/ 	.word	0xfffffffd
	.align		4
        /*0018*/ 	.word	0x00000000
	.align		4
        /*001c*/ 	.word	0xfffffffc


//--------------------- .nv.rel.action            --------------------------
	.section	.nv.rel.action,"",@"SHT_CUDA_RELOCINFO"
	.align	8
	.sectionentsize	8
        /*0000*/ 	.byte	0x73, 0x00, 0x00, 0x00, 0x00, 0x00, 0x00, 0x00, 0x00, 0x00, 0x00, 0x11, 0x25, 0x00, 0x05, 0x36


//--------------------- .nv.constant4             --------------------------
	.section	.nv.constant4,"a",@progbits
	.align	8
	.align		8
.nv.constant4:
        /*0000*/ 	.dword	_$_str


//--------------------- .nv.constant0.attn_fwd    --------------------------
	.section	.nv.constant0.attn_fwd,"a",@progbits
	.sectionflags	@""
	.align	4
.nv.constant0.attn_fwd:
	.zero		488


//--------------------- .text.attn_fwd            --------------------------
	.section	.text.attn_fwd,"ax",@progbits
	.sectioninfo	@"SHI_REGISTERS=64"
	.align	128
        .global         attn_fwd
        .type           attn_fwd,@function
        .size           attn_fwd,(.L_x_3 - attn_fwd)
        .other          attn_fwd,@"STO_CUDA_ENTRY STV_DEFAULT"
attn_fwd:
.text.attn_fwd:
[----:B------:R-:W-:Y:S02]  /*0000*/  IMAD.MOV.U32 R1, RZ, RZ, c[0x0][0x28] ;  /* 0x00000a00ff017624 */ /* 0x000fe400078e00ff */
[----:B------:R-:W0:Y:S01]  /*0010*/  S2R R0, SR_CTAID.X ;  /* 0x0000000000007919 */ /* 0x000e220000002500 */
[----:B------:R-:W-:Y:S01]  /*0020*/  IMAD.MOV.U32 R4, RZ, RZ, c[0x0][0x198] ;  /* 0x00006600ff047624 */ /* 0x000fe200078e00ff */
[----:B------:R-:W-:Y:S02]  /*0030*/  ULDC.64 UR6, c[0x0][0x118] ;  /* 0x0000460000067ab9 */ /* 0x000fe40000000a00 */
[----:B------:R-:W1:Y:S04]  /*0040*/  S2R R57, SR_TID.X ;  /* 0x0000000000397919 */ /* 0x000e680000002100 */
[----:B------:R-:W2:Y:S01]  /*0050*/  S2R R32, SR_CTAID.Y ;  /* 0x0000000000207919 */ /* 0x000ea20000002600 */
[----:B0-----:R-:W-:Y:S01]  /*0060*/  IMAD.SHL.U32 R0, R0, 0x80, RZ ;  /* 0x0000008000007824 */ /* 0x001fe200078e00ff */
[----:B-1----:R-:W-:-:S04]  /*0070*/  SHF.R.U32.HI R59, RZ, 0x7, R57 ;  /* 0x00000007ff3b7819 */ /* 0x002fc80000011639 */
[----:B------:R-:W-:Y:S02]  /*0080*/  LOP3.LUT R47, R0, 0x7f, R57, 0xf8, !PT ;  /* 0x0000007f002f7812 */ /* 0x000fe400078ef839 */
[----:B------:R-:W-:Y:S01]  /*0090*/  SGXT.U32 R59, R59, 0x1 ;  /* 0x000000013b3b781a */ /* 0x000fe20000000000 */
[----:B--2---:R-:W-:Y:S02]  /*00a0*/  IMAD R2, R32, c[0x0][0x190], RZ ;  /* 0x0000640020027a24 */ /* 0x004fe400078e02ff */
[----:B------:R-:W-:Y:S02]  /*00b0*/  IMAD R5, R47, c[0x0][0x194], RZ ;  /* 0x000065002f057a24 */ /* 0x000fe400078e02ff */
[----:B------:R-:W-:Y:S02]  /*00c0*/  IMAD R7, R59, c[0x0][0x198], RZ ;  /* 0x000066003b077a24 */ /* 0x000fe400078e02ff */
[----:B------:R-:W-:Y:S01]  /*00d0*/  IMAD.SHL.U32 R3, R2, 0x2, RZ ;  /* 0x0000000202037824 */ /* 0x000fe200078e00ff */
[----:B------:R-:W-:Y:S01]  /*00e0*/  SHF.L.U32 R6, R5, 0x1, RZ ;  /* 0x0000000105067819 */ /* 0x000fe200000006ff */
[----:B------:R-:W-:-:S02]  /*00f0*/  IMAD R9, R4, 0x2, R7 ;  /* 0x0000000204097824 */ /* 0x000fc400078e0207 */
[----:B------:R-:W-:Y:S01]  /*0100*/  IMAD.HI R2, R2, 0x2, RZ ;  /* 0x0000000202027827 */ /* 0x000fe200078e02ff */
[----:B------:R-:W-:-:S03]  /*0110*/  IADD3 R3, P0, P1, R6, c[0x0][0x160], R3 ;  /* 0x0000580006037a10 */ /* 0x000fc6000791e003 */
[----:B------:R-:W-:-:S04]  /*0120*/  IMAD.HI R5, R5, 0x2, RZ ;  /* 0x0000000205057827 */ /* 0x000fc800078e02ff */
[C---:B------:R-:W-:Y:S01]  /*0130*/  IMAD R13, R4.reuse, 0x2, R9 ;  /* 0x00000002040d7824 */ /* 0x040fe200078e0209 */
[----:B------:R-:W-:Y:S02]  /*0140*/  IADD3.X R2, R5, c[0x0][0x164], R2, P0, P1 ;  /* 0x0000590005027a10 */ /* 0x000fe400007e2402 */
[-C--:B------:R-:W-:Y:S01]  /*0150*/  LEA R10, P0, R7, R3.reuse, 0x1 ;  /* 0x00000003070a7211 */ /* 0x080fe200078008ff */
[C---:B------:R-:W-:Y:S01]  /*0160*/  IMAD R15, R4.reuse, 0x2, R13 ;  /* 0x00000002040f7824 */ /* 0x040fe200078e020d */
[----:B------:R-:W-:Y:S02]  /*0170*/  LEA R6, P1, R9, R3, 0x1 ;  /* 0x0000000309067211 */ /* 0x000fe400078208ff */
[-C--:B------:R-:W-:Y:S02]  /*0180*/  LEA.HI.X.SX32 R11, R7, R2.reuse, 0x1, P0 ;  /* 0x00000002070b7211 */ /* 0x080fe400000f0eff */
[----:B------:R-:W-:Y:S02]  /*0190*/  LEA.HI.X.SX32 R7, R9, R2, 0x1, P1 ;  /* 0x0000000209077211 */ /* 0x000fe400008f0eff */
[----:B------:R-:W-:Y:S01]  /*01a0*/  LEA R9, R4, R15, 0x1 ;  /* 0x0000000f04097211 */ /* 0x000fe200078e08ff */
[----:B------:R0:W2:Y:S01]  /*01b0*/  LDG.E.U16 R5, [R10.64] ;  /* 0x000000060a057981 */ /* 0x0000a2000c1e1500 */
[----:B------:R-:W-:-:S03]  /*01c0*/  LEA R12, P0, R13, R3, 0x1 ;  /* 0x000000030d0c7211 */ /* 0x000fc600078008ff */
[C---:B------:R-:W-:Y:S01]  /*01d0*/  IMAD R19, R4.reuse, 0x2, R9 ;  /* 0x0000000204137824 */ /* 0x040fe200078e0209 */
[-C--:B------:R-:W-:Y:S01]  /*01e0*/  LEA.HI.X.SX32 R13, R13, R2.reuse, 0x1, P0 ;  /* 0x000000020d0d7211 */ /* 0x080fe200000f0eff */
[----:B------:R1:W3:Y:S01]  /*01f0*/  LDG.E.U16 R6, [R6.64] ;  /* 0x0000000606067981 */ /* 0x0002e2000c1e1500 */
[-C--:B------:R-:W-:Y:S01]  /*0200*/  LEA R14, P0, R15, R3.reuse, 0x1 ;  /* 0x000000030f0e7211 */ /* 0x080fe200078008ff */
[C---:B------:R-:W-:Y:S01]  /*0210*/  IMAD R21, R4.reuse, 0x2, R19 ;  /* 0x0000000204157824 */ /* 0x040fe200078e0213 */
[-C--:B------:R-:W-:Y:S01]  /*0220*/  LEA R16, P1, R9, R3.reuse, 0x1 ;  /* 0x0000000309107211 */ /* 0x080fe200078208ff */
[----:B------:R4:W5:Y:S01]  /*0230*/  LDG.E.U16 R8, [R12.64] ;  /* 0x000000060c087981 */ /* 0x000962000c1e1500 */
[----:B------:R-:W-:Y:S01]  /*0240*/  LEA.HI.X.SX32 R15, R15, R2, 0x1, P0 ;  /* 0x000000020f0f7211 */ /* 0x000fe200000f0eff */
[----:B------:R-:W-:Y:S01]  /*0250*/  IMAD R23, R4, 0x2, R21 ;  /* 0x0000000204177824 */ /* 0x000fe200078e0215 */
[----:B0-----:R-:W-:-:S04]  /*0260*/  LEA R10, P0, R19, R3, 0x1 ;  /* 0x00000003130a7211 */ /* 0x001fc800078008ff */
[-C--:B------:R-:W-:Y:S02]  /*0270*/  LEA.HI.X.SX32 R11, R19, R2.reuse, 0x1, P0 ;  /* 0x00000002130b7211 */ /* 0x080fe400000f0eff */
[C---:B------:R-:W-:Y:S02]  /*0280*/  LEA R18, P0, R21.reuse, R3, 0x1 ;  /* 0x0000000315127211 */ /* 0x040fe400078008ff */
[----:B------:R-:W-:Y:S01]  /*0290*/  LEA R25, R4, R23, 0x1 ;  /* 0x0000001704197211 */ /* 0x000fe200078e08ff */
[----:B------:R0:W3:Y:S01]  /*02a0*/  LDG.E.U16 R22, [R10.64] ;  /* 0x000000060a167981 */ /* 0x0000e2000c1e1500 */
[----:B------:R-:W-:-:S03]  /*02b0*/  LEA.HI.X.SX32 R19, R21, R2, 0x1, P0 ;  /* 0x0000000215137211 */ /* 0x000fc600000f0eff */
[C---:B------:R-:W-:Y:S01]  /*02c0*/  IMAD R21, R4.reuse, 0x2, R25 ;  /* 0x0000000204157824 */ /* 0x040fe200078e0219 */
[-C--:B----4-:R-:W-:Y:S01]  /*02d0*/  LEA R12, P0, R23, R3.reuse, 0x1 ;  /* 0x00000003170c7211 */ /* 0x090fe200078008ff */
[----:B------:R4:W3:Y:S02]  /*02e0*/  LDG.E.U16 R24, [R18.64] ;  /* 0x0000000612187981 */ /* 0x0008e4000c1e1500 */
[C---:B------:R-:W-:Y:S01]  /*02f0*/  IMAD R27, R4.reuse, 0x2, R21 ;  /* 0x00000002041b7824 */ /* 0x040fe200078e0215 */
[-C--:B------:R-:W-:Y:S02]  /*0300*/  LEA.HI.X.SX32 R17, R9, R2.reuse, 0x1, P1 ;  /* 0x0000000209117211 */ /* 0x080fe400008f0eff */
[----:B------:R0:W3:Y:S01]  /*0310*/  LDG.E.U16 R9, [R14.64] ;  /* 0x000000060e097981 */ /* 0x0000e2000c1e1500 */
[----:B------:R-:W-:Y:S01]  /*0320*/  LEA.HI.X.SX32 R13, R23, R2, 0x1, P0 ;  /* 0x00000002170d7211 */ /* 0x000fe200000f0eff */
[----:B------:R-:W-:Y:S02]  /*0330*/  IMAD R23, R4, 0x2, R27 ;  /* 0x0000000204177824 */ /* 0x000fe400078e021b */
[----:B-1----:R1:W3:Y:S04]  /*0340*/  LDG.E.U16 R7, [R16.64] ;  /* 0x0000000610077981 */ /* 0x0022e8000c1e1500 */
[----:B------:R4:W5:Y:S01]  /*0350*/  LDG.E.U16 R28, [R12.64] ;  /* 0x000000060c1c7981 */ /* 0x000962000c1e1500 */
[----:B0-----:R-:W-:-:S04]  /*0360*/  LEA R14, P1, R25, R3, 0x1 ;  /* 0x00000003190e7211 */ /* 0x001fc800078208ff */
[-C--:B------:R-:W-:Y:S02]  /*0370*/  LEA.HI.X.SX32 R15, R25, R2.reuse, 0x1, P1 ;  /* 0x00000002190f7211 */ /* 0x080fe400008f0eff */
[C---:B-1----:R-:W-:Y:S02]  /*0380*/  LEA R16, P0, R21.reuse, R3, 0x1 ;  /* 0x0000000315107211 */ /* 0x042fe400078008ff */
[C---:B------:R-:W-:Y:S01]  /*0390*/  LEA R25, R4.reuse, R23, 0x1 ;  /* 0x0000001704197211 */ /* 0x040fe200078e08ff */
[----:B------:R0:W5:Y:S01]  /*03a0*/  LDG.E.U16 R26, [R14.64] ;  /* 0x000000060e1a7981 */ /* 0x000162000c1e1500 */
[-C--:B------:R-:W-:Y:S02]  /*03b0*/  LEA.HI.X.SX32 R17, R21, R2.reuse, 0x1, P0 ;  /* 0x0000000215117211 */ /* 0x080fe400000f0eff */
[CC--:B------:R-:W-:Y:S01]  /*03c0*/  LEA R20, P0, R25.reuse, R3.reuse, 0x1 ;  /* 0x0000000319147211 */ /* 0x0c0fe200078008ff */
[C---:B------:R-:W-:Y:S02]  /*03d0*/  IMAD R11, R4.reuse, 0x2, R25 ;  /* 0x00000002040b7824 */ /* 0x040fe400078e0219 */
[----:B------:R1:W5:Y:S01]  /*03e0*/  LDG.E.U16 R29, [R16.64] ;  /* 0x00000006101d7981 */ /* 0x000362000c1e1500 */
[----:B------:R-:W-:Y:S01]  /*03f0*/  LEA.HI.X.SX32 R21, R25, R2, 0x1, P0 ;  /* 0x0000000219157211 */ /* 0x000fe200000f0eff */
[----:B------:R-:W-:Y:S01]  /*0400*/  IMAD R25, R4, 0x2, R11 ;  /* 0x0000000204197824 */ /* 0x000fe200078e020b */
[----:B----4-:R-:W-:-:S02]  /*0410*/  LEA R18, P1, R11, R3, 0x1 ;  /* 0x000000030b127211 */ /* 0x010fc400078208ff */
[-C--:B------:R-:W-:Y:S01]  /*0420*/  LEA R10, P0, R27, R3.reuse, 0x1 ;  /* 0x000000031b0a7211 */ /* 0x080fe200078008ff */
[----:B------:R-:W4:Y:S01]  /*0430*/  LDG.E.U16 R20, [R20.64] ;  /* 0x0000000614147981 */ /* 0x000f22000c1e1500 */
[-C--:B------:R-:W-:Y:S02]  /*0440*/  LEA.HI.X.SX32 R19, R11, R2.reuse, 0x1, P1 ;  /* 0x000000020b137211 */ /* 0x080fe400008f0eff */
[----:B0-----:R-:W-:Y:S02]  /*0450*/  LEA R14, P1, R25, R3, 0x1 ;  /* 0x00000003190e7211 */ /* 0x001fe400078208ff */
[-C--:B------:R-:W-:Y:S01]  /*0460*/  LEA.HI.X.SX32 R11, R27, R2.reuse, 0x1, P0 ;  /* 0x000000021b0b7211 */ /* 0x080fe200000f0eff */
[----:B------:R-:W4:Y:S01]  /*0470*/  LDG.E.U16 R18, [R18.64] ;  /* 0x0000000612127981 */ /* 0x000f22000c1e1500 */
[----:B------:R-:W-:-:S03]  /*0480*/  LEA.HI.X.SX32 R15, R25, R2, 0x1, P1 ;  /* 0x00000002190f7211 */ /* 0x000fc600008f0eff */
[----:B------:R0:W4:Y:S04]  /*0490*/  LDG.E.U16 R10, [R10.64] ;  /* 0x000000060a0a7981 */ /* 0x000128000c1e1500 */
[----:B------:R-:W4:Y:S01]  /*04a0*/  LDG.E.U16 R14, [R14.64] ;  /* 0x000000060e0e7981 */ /* 0x000f22000c1e1500 */
[----:B------:R-:W-:Y:S01]  /*04b0*/  IMAD R4, R4, 0x2, R25 ;  /* 0x0000000204047824 */ /* 0x000fe200078e0219 */
[----:B------:R-:W-:-:S04]  /*04c0*/  LEA R12, P0, R23, R3, 0x1 ;  /* 0x00000003170c7211 */ /* 0x000fc800078008ff */
[C---:B-1----:R-:W-:Y:S02]  /*04d0*/  LEA R16, P1, R4.reuse, R3, 0x1 ;  /* 0x0000000304107211 */ /* 0x042fe400078208ff */
[-C--:B------:R-:W-:Y:S02]  /*04e0*/  LEA.HI.X.SX32 R13, R23, R2.reuse, 0x1, P0 ;  /* 0x00000002170d7211 */ /* 0x080fe400000f0eff */
[----:B------:R-:W-:-:S04]  /*04f0*/  LEA.HI.X.SX32 R17, R4, R2, 0x1, P1 ;  /* 0x0000000204117211 */ /* 0x000fc800008f0eff */
[----:B------:R-:W4:Y:S04]  /*0500*/  LDG.E.U16 R13, [R12.64] ;  /* 0x000000060c0d7981 */ /* 0x000f28000c1e1500 */
[----:B------:R-:W4:Y:S01]  /*0510*/  LDG.E.U16 R16, [R16.64] ;  /* 0x0000000610107981 */ /* 0x000f22000c1e1500 */
[----:B------:R-:W-:Y:S02]  /*0520*/  SHF.R.S32.HI R3, RZ, 0x7, R57 ;  /* 0x00000007ff037819 */ /* 0x000fe40000011439 */
[----:B------:R-:W-:Y:S02]  /*0530*/  LOP3.LUT R2, R57, 0x7f, RZ, 0xc0, !PT ;  /* 0x0000007f39027812 */ /* 0x000fe400078ec0ff */
[----:B------:R-:W-:Y:S02]  /*0540*/  SGXT R3, R3, 0x1 ;  /* 0x000000010303781a */ /* 0x000fe40000000200 */
[----:B------:R-:W-:-:S04]  /*0550*/  SHF.L.U32 R2, R2, 0x1, RZ ;  /* 0x0000000102027819 */ /* 0x000fc800000006ff */
[----:B------:R-:W-:-:S04]  /*0560*/  LOP3.LUT R2, R2, 0x110, R3, 0x78, !PT ;  /* 0x0000011002027812 */ /* 0x000fc800078e7803 */
[C---:B------:R-:W-:Y:S02]  /*0570*/  LOP3.LUT R3, R2.reuse, 0x20, RZ, 0x3c, !PT ;  /* 0x0000002002037812 */ /* 0x040fe400078e3cff */
[C---:B0-----:R-:W-:Y:S02]  /*0580*/  LOP3.LUT R11, R2.reuse, 0x40, RZ, 0x3c, !PT ;  /* 0x00000040020b7812 */ /* 0x041fe400078e3cff */
[----:B------:R-:W-:Y:S02]  /*0590*/  LOP3.LUT R4, R2, 0x60, RZ, 0x3c, !PT ;  /* 0x0000006002047812 */ /* 0x000fe400078e3cff */
[----:B------:R-:W-:-:S04]  /*05a0*/  IADD3 R58, R0, 0x80, RZ ;  /* 0x00000080003a7810 */ /* 0x000fc80007ffe0ff */
[----:B------:R-:W-:Y:S02]  /*05b0*/  ISETP.GE.AND P0, PT, R58, 0x1, PT ;  /* 0x000000013a00780c */ /* 0x000fe40003f06270 */
[C---:B------:R-:W-:Y:S01]  /*05c0*/  LOP3.LUT R60, R57.reuse, 0x3, RZ, 0xc0, !PT ;  /* 0x00000003393c7812 */ /* 0x040fe200078ec0ff */
[----:B------:R-:W-:Y:S01]  /*05d0*/  IMAD.MOV.U32 R36, RZ, RZ, -0x800000 ;  /* 0xff800000ff247424 */ /* 0x000fe200078e00ff */
[----:B------:R-:W-:Y:S01]  /*05e0*/  MOV R37, 0xff800000 ;  /* 0xff80000000257802 */ /* 0x000fe20000000f00 */
[C---:B------:R-:W-:Y:S01]  /*05f0*/  IMAD.SHL.U32 R30, R57.reuse, 0x2, RZ ;  /* 0x00000002391e7824 */ /* 0x040fe200078e00ff */
[C---:B------:R-:W-:Y:S01]  /*0600*/  LOP3.LUT R33, R57.reuse, 0xe0, RZ, 0xc0, !PT ;  /* 0x000000e039217812 */ /* 0x040fe200078ec0ff */
[C---:B------:R-:W-:Y:S01]  /*0610*/  IMAD.SHL.U32 R31, R57.reuse, 0x8, RZ ;  /* 0x00000008391f7824 */ /* 0x040fe200078e00ff */
[----:B------:R-:W-:Y:S01]  /*0620*/  LOP3.LUT R34, R57, 0xf, RZ, 0xc0, !PT ;  /* 0x0000000f39227812 */ /* 0x000fe200078ec0ff */
[----:B------:R-:W-:Y:S01]  /*0630*/  IMAD.SHL.U32 R61, R60, 0x20, RZ ;  /* 0x000000203c3d7824 */ /* 0x000fe200078e00ff */
[----:B--2---:R-:W-:Y:S04]  /*0640*/  STS.U16 [R2], R5 ;  /* 0x0000000502007388 */ /* 0x004fe80000000400 */
[----:B---3--:R-:W-:Y:S04]  /*0650*/  STS.U16 [R2+0x800], R7 ;  /* 0x0008000702007388 */ /* 0x008fe80000000400 */
[----:B-----5:R-:W-:Y:S04]  /*0660*/  STS.U16 [R2+0x1000], R26 ;  /* 0x0010001a02007388 */ /* 0x020fe80000000400 */
[----:B----4-:R0:W-:Y:S04]  /*0670*/  STS.U16 [R2+0x1800], R20 ;  /* 0x0018001402007388 */ /* 0x0101e80000000400 */
[----:B------:R-:W-:Y:S04]  /*0680*/  STS.U16 [R3+0x200], R6 ;  /* 0x0002000603007388 */ /* 0x000fe80000000400 */
[----:B------:R-:W-:Y:S04]  /*0690*/  STS.U16 [R3+0xa00], R22 ;  /* 0x000a001603007388 */ /* 0x000fe80000000400 */
[----:B------:R-:W-:Y:S04]  /*06a0*/  STS.U16 [R3+0x1200], R29 ;  /* 0x0012001d03007388 */ /* 0x000fe80000000400 */
[----:B------:R-:W-:Y:S04]  /*06b0*/  STS.U16 [R3+0x1a00], R18 ;  /* 0x001a001203007388 */ /* 0x000fe80000000400 */
[----:B------:R-:W-:Y:S04]  /*06c0*/  STS.U16 [R11+0x400], R8 ;  /* 0x000400080b007388 */ /* 0x000fe80000000400 */
[----:B------:R1:W-:Y:S04]  /*06d0*/  STS.U16 [R11+0xc00], R24 ;  /* 0x000c00180b007388 */ /* 0x0003e80000000400 */
[----:B------:R-:W-:Y:S04]  /*06e0*/  STS.U16 [R11+0x1400], R10 ;  /* 0x0014000a0b007388 */ /* 0x000fe80000000400 */
[----:B------:R2:W-:Y:S04]  /*06f0*/  STS.U16 [R11+0x1c00], R14 ;  /* 0x001c000e0b007388 */ /* 0x0005e80000000400 */
[----:B------:R-:W-:Y:S01]  /*0700*/  STS.U16 [R4+0xe00], R28 ;  /* 0x000e001c04007388 */ /* 0x000fe20000000400 */
[----:B0-----:R-:W-:Y:S01]  /*0710*/  IMAD.MOV.U32 R2, RZ, RZ, 0x3f800000 ;  /* 0x3f800000ff027424 */ /* 0x001fe200078e00ff */
[----:B-1----:R-:W-:Y:S01]  /*0720*/  CS2R R24, SRZ ;  /* 0x0000000000187805 */ /* 0x002fe2000001ff00 */
[----:B------:R-:W-:Y:S01]  /*0730*/  IMAD.MOV.U32 R7, RZ, RZ, 0x3f800000 ;  /* 0x3f800000ff077424 */ /* 0x000fe200078e00ff */
[----:B------:R0:W-:Y:S01]  /*0740*/  STS.U16 [R4+0x600], R9 ;  /* 0x0006000904007388 */ /* 0x0001e20000000400 */
[----:B------:R-:W-:Y:S01]  /*0750*/  CS2R R26, SRZ ;  /* 0x00000000001a7805 */ /* 0x000fe2000001ff00 */
[----:B--2---:R-:W-:Y:S01]  /*0760*/  CS2R R14, SRZ ;  /* 0x00000000000e7805 */ /* 0x004fe2000001ff00 */
[----:B------:R-:W-:Y:S01]  /*0770*/  CS2R R10, SRZ ;  /* 0x00000000000a7805 */ /* 0x000fe2000001ff00 */
[----:B------:R1:W-:Y:S01]  /*0780*/  STS.U16 [R4+0x1600], R13 ;  /* 0x0016000d04007388 */ /* 0x0003e20000000400 */
[----:B------:R-:W-:-:S03]  /*0790*/  CS2R R18, SRZ ;  /* 0x0000000000127805 */ /* 0x000fc6000001ff00 */
[----:B------:R2:W-:Y:S01]  /*07a0*/  STS.U16 [R4+0x1e00], R16 ;  /* 0x001e001004007388 */ /* 0x0005e20000000400 */
[----:B0-----:R-:W-:Y:S01]  /*07b0*/  CS2R R8, SRZ ;  /* 0x0000000000087805 */ /* 0x001fe2000001ff00 */
[----:B-1----:R-:W-:Y:S01]  /*07c0*/  CS2R R12, SRZ ;  /* 0x00000000000c7805 */ /* 0x002fe2000001ff00 */
[----:B--2---:R-:W-:Y:S01]  /*07d0*/  CS2R R16, SRZ ;  /* 0x0000000000107805 */ /* 0x004fe2000001ff00 */
[----:B------:R-:W-:Y:S05]  /*07e0*/  @!P0 BRA `(.L_x_0) ;  /* 0x00000f2000008947 */ /* 0x000fea0003800000 */
[----:B------:R-:W-:Y:S01]  /*07f0*/  IMAD R3, R32, c[0x0][0x1b0], RZ ;  /* 0x00006c0020037a24 */ /* 0x000fe200078e02ff */
[C---:B------:R-:W-:Y:S01]  /*0800*/  LOP3.LUT R4, R57.reuse, 0x1f, RZ, 0xc0, !PT ;  /* 0x0000001f39047812 */ /* 0x040fe200078ec0ff */
[----:B------:R-:W-:Y:S01]  /*0810*/  IMAD R7, R34, c[0x0][0x1b4], RZ ;  /* 0x00006d0022077a24 */ /* 0x000fe200078e02ff */
[----:B------:R-:W-:Y:S01]  /*0820*/  LOP3.LUT R10, R57, 0x7, RZ, 0xc0, !PT ;  /* 0x00000007390a7812 */ /* 0x000fe200078ec0ff */
[----:B------:R-:W-:Y:S01]  /*0830*/  IMAD R2, R32, c[0x0][0x1a0], RZ ;  /* 0x0000680020027a24 */ /* 0x000fe200078e02ff */
[----:B------:R-:W-:Y:S01]  /*0840*/  SHF.L.U32 R48, R3, 0x1, RZ ;  /* 0x0000000103307819 */ /* 0x000fe200000006ff */
[----:B------:R-:W-:Y:S01]  /*0850*/  IMAD.SHL.U32 R5, R7, 0x2, RZ ;  /* 0x0000000207057824 */ /* 0x000fe200078e00ff */
[----:B------:R-:W-:Y:S01]  /*0860*/  LOP3.LUT R17, R31, 0x30, RZ, 0xc0, !PT ;  /* 0x000000301f117812 */ /* 0x000fe200078ec0ff */
[----:B------:R-:W-:Y:S01]  /*0870*/  IMAD.HI R6, R3, 0x2, RZ ;  /* 0x0000000203067827 */ /* 0x000fe200078e02ff */
[----:B------:R-:W-:Y:S01]  /*0880*/  SHF.R.U32.HI R46, RZ, 0x2, R57 ;  /* 0x00000002ff2e7819 */ /* 0x000fe20000011639 */
[----:B------:R-:W-:Y:S01]  /*0890*/  CS2R R24, SRZ ;  /* 0x0000000000187805 */ /* 0x000fe2000001ff00 */
[----:B------:R-:W-:Y:S01]  /*08a0*/  LOP3.LUT R9, R30, 0x1fe, RZ, 0xc0, !PT ;  /* 0x000001fe1e097812 */ /* 0x000fe200078ec0ff */
[----:B------:R-:W-:Y:S01]  /*08b0*/  IMAD R40, R10, 0x40, R17 ;  /* 0x000000400a287824 */ /* 0x000fe200078e0211 */
[----:B------:R-:W-:Y:S01]  /*08c0*/  IADD3 R48, P2, P3, R5, c[0x0][0x170], R48 ;  /* 0x00005c0005307a10 */ /* 0x000fe20007b5e030 */
[----:B------:R-:W-:Y:S01]  /*08d0*/  IMAD R5, R4, c[0x0][0x1a8], RZ ;  /* 0x00006a0004057a24 */ /* 0x000fe200078e02ff */
[----:B------:R-:W-:Y:S01]  /*08e0*/  LOP3.LUT R12, R30, 0x10, RZ, 0xc0, !PT ;  /* 0x000000101e0c7812 */ /* 0x000fe200078ec0ff */
[----:B------:R-:W-:Y:S01]  /*08f0*/  IMAD R10, R10, 0x110, RZ ;  /* 0x000001100a0a7824 */ /* 0x000fe200078e02ff */
[----:B------:R-:W-:Y:S01]  /*0900*/  LOP3.LUT R46, R9, 0x30, R46, 0x78, !PT ;  /* 0x00000030092e7812 */ /* 0x000fe200078e782e */
[----:B------:R-:W-:Y:S01]  /*0910*/  IMAD.HI R9, R7, 0x2, RZ ;  /* 0x0000000207097827 */ /* 0x000fe200078e02ff */
[--C-:B------:R-:W-:Y:S01]  /*0920*/  LOP3.LUT R15, R12, 0xe0, R57.reuse, 0xf8, !PT ;  /* 0x000000e00c0f7812 */ /* 0x100fe200078ef839 */
[----:B------:R-:W-:Y:S01]  /*0930*/  CS2R R26, SRZ ;  /* 0x00000000001a7805 */ /* 0x000fe2000001ff00 */
[----:B------:R-:W-:Y:S01]  /*0940*/  SHF.L.U32 R7, R5, 0x1, RZ ;  /* 0x0000000105077819 */ /* 0x000fe200000006ff */
[----:B------:R-:W-:Y:S01]  /*0950*/  IMAD.SHL.U32 R4, R2, 0x2, RZ ;  /* 0x0000000202047824 */ /* 0x000fe200078e00ff */
[----:B------:R-:W-:Y:S01]  /*0960*/  LOP3.LUT R15, R10, R15, RZ, 0x3c, !PT ;  /* 0x0000000f0a0f7212 */ /* 0x000fe200078e3cff */
[----:B------:R-:W-:Y:S01]  /*0970*/  IMAD.HI R2, R2, 0x2, RZ ;  /* 0x0000000202027827 */ /* 0x000fe200078e02ff */
[--C-:B------:R-:W-:Y:S01]  /*0980*/  SHF.R.U32.HI R8, RZ, 0x2, R57.reuse ;  /* 0x00000002ff087819 */ /* 0x100fe20000011639 */
[----:B------:R-:W-:Y:S01]  /*0990*/  CS2R R16, SRZ ;  /* 0x0000000000107805 */ /* 0x000fe2000001ff00 */
[----:B------:R-:W-:Y:S01]  /*09a0*/  IADD3 R53, P0, P1, R7, c[0x0][0x168], R4 ;  /* 0x00005a0007357a10 */ /* 0x000fe2000791e004 */
[----:B------:R-:W-:Y:S01]  /*09b0*/  IMAD.HI R5, R5, 0x2, RZ ;  /* 0x0000000205057827 */ /* 0x000fe200078e02ff */
[----:B------:R-:W-:Y:S01]  /*09c0*/  IADD3.X R10, R9, c[0x0][0x174], R6, P2, P3 ;  /* 0x00005d00090a7a10 */ /* 0x000fe200017e6406 */
[----:B------:R-:W-:Y:S01]  /*09d0*/  CS2R R18, SRZ ;  /* 0x0000000000127805 */ /* 0x000fe2000001ff00 */
[--C-:B------:R-:W-:Y:S01]  /*09e0*/  SHF.R.S32.HI R6, RZ, 0x2, R57.reuse ;  /* 0x00000002ff067819 */ /* 0x100fe20000011439 */
[----:B------:R-:W-:Y:S01]  /*09f0*/  IMAD.MOV.U32 R43, RZ, RZ, -0x800000 ;  /* 0xff800000ff2b7424 */ /* 0x000fe200078e00ff */
[----:B------:R-:W-:Y:S01]  /*0a00*/  SHF.R.U32.HI R4, RZ, 0x5, R57 ;  /* 0x00000005ff047819 */ /* 0x000fe20000011639 */
[----:B------:R-:W-:Y:S01]  /*0a10*/  UMOV UR4, URZ ;  /* 0x0000003f00047c82 */ /* 0x000fe20008000000 */
[----:B------:R-:W-:Y:S01]  /*0a20*/  SHF.R.U32.HI R11, RZ, 0x1, R33 ;  /* 0x00000001ff0b7819 */ /* 0x000fe20000011621 */
[----:B------:R-:W-:Y:S01]  /*0a30*/  UMOV UR5, URZ ;  /* 0x0000003f00057c82 */ /* 0x000fe20008000000 */
[----:B------:R-:W-:-:S02]  /*0a40*/  SGXT.U32 R8, R8, 0x3 ;  /* 0x000000030808781a */ /* 0x000fc40000000000 */
[----:B------:R-:W-:Y:S02]  /*0a50*/  SGXT R6, R6, 0x1 ;  /* 0x000000010606781a */ /* 0x000fe40000000200 */
[----:B------:R-:W-:Y:S02]  /*0a60*/  SGXT.U32 R4, R4, 0x3 ;  /* 0x000000030404781a */ /* 0x000fe40000000000 */
[----:B------:R-:W-:Y:S01]  /*0a70*/  LOP3.LUT R3, R0, R11, R8, 0xfe, !PT ;  /* 0x0000000b00037212 */ /* 0x000fe200078efe08 */
[----:B------:R-:W-:Y:S01]  /*0a80*/  IMAD.MOV.U32 R11, RZ, RZ, c[0x0][0x1a4] ;  /* 0x00006900ff0b7624 */ /* 0x000fe200078e00ff */
[----:B------:R-:W-:Y:S02]  /*0a90*/  SHF.R.U32.HI R0, RZ, 0x4, R57 ;  /* 0x00000004ff007819 */ /* 0x000fe40000011639 */
[----:B------:R-:W-:Y:S01]  /*0aa0*/  LOP3.LUT R8, R61, 0x90, R6, 0xf8, !PT ;  /* 0x000000903d087812 */ /* 0x000fe200078ef806 */
[----:B------:R-:W-:Y:S01]  /*0ab0*/  IMAD R6, R4, c[0x0][0x1a4], RZ ;  /* 0x0000690004067a24 */ /* 0x000fe200078e02ff */
[----:B------:R-:W-:-:S02]  /*0ac0*/  SGXT.U32 R0, R0, 0x4 ;  /* 0x000000040000781a */ /* 0x000fc40000000000 */
[----:B------:R-:W-:Y:S02]  /*0ad0*/  IADD3.X R9, R5, c[0x0][0x16c], R2, P0, P1 ;  /* 0x00005b0005097a10 */ /* 0x000fe400007e2402 */
[----:B------:R-:W-:Y:S01]  /*0ae0*/  LEA R54, P0, R6, R53, 0x1 ;  /* 0x0000003506367211 */ /* 0x000fe200078008ff */
[----:B------:R-:W-:Y:S01]  /*0af0*/  IMAD R7, R0, c[0x0][0x1b8], RZ ;  /* 0x00006e0000077a24 */ /* 0x000fe200078e02ff */
[----:B------:R-:W-:Y:S01]  /*0b00*/  LOP3.LUT R4, R8, 0x10, R30, 0x78, !PT ;  /* 0x0000001008047812 */ /* 0x000fe200078e781e */
[----:B------:R-:W-:Y:S01]  /*0b10*/  IMAD R0, R11, 0x8, R6 ;  /* 0x000000080b007824 */ /* 0x000fe200078e0206 */
[----:B------:R-:W-:Y:S02]  /*0b20*/  MOV R8, c[0x0][0x1b8] ;  /* 0x00006e0000087a02 */ /* 0x000fe40000000f00 */
[----:B------:R-:W-:Y:S02]  /*0b30*/  LOP3.LUT R13, R57, 0x10, RZ, 0xc0, !PT ;  /* 0x00000010390d7812 */ /* 0x000fe400078ec0ff */
[----:B------:R-:W-:Y:S01]  /*0b40*/  LEA.HI.X.SX32 R55, R6, R9, 0x1, P0 ;  /* 0x0000000906377211 */ /* 0x000fe200000f0eff */
[----:B------:R-:W-:Y:S01]  /*0b50*/  IMAD R5, R8, 0x10, R7 ;  /* 0x0000001008057824 */ /* 0x000fe200078e0207 */
[----:B------:R-:W-:Y:S01]  /*0b60*/  SHF.R.S32.HI R6, RZ, 0x6, R57 ;  /* 0x00000006ff067819 */ /* 0x000fe20000011439 */
[----:B------:R-:W-:Y:S01]  /*0b70*/  IMAD.SHL.U32 R42, R13, 0x80, RZ ;  /* 0x000000800d2a7824 */ /* 0x000fe200078e00ff */
[----:B------:R-:W-:-:S02]  /*0b80*/  LEA R50, P2, R7, R48, 0x1 ;  /* 0x0000003007327211 */ /* 0x000fc400078408ff */
[----:B------:R-:W-:Y:S01]  /*0b90*/  SGXT R6, R6, 0x1 ;  /* 0x000000010606781a */ /* 0x000fe20000000200 */
[----:B------:R-:W-:Y:S01]  /*0ba0*/  IMAD R13, R13, -0x70, R42 ;  /* 0xffffff900d0d7824 */ /* 0x000fe200078e022a */
[----:B------:R-:W-:Y:S01]  /*0bb0*/  LEA R52, P1, R0, R53, 0x1 ;  /* 0x0000003500347211 */ /* 0x000fe200078208ff */
[----:B------:R-:W-:Y:S01]  /*0bc0*/  IMAD.IADD R42, R42, 0x1, R15 ;  /* 0x000000012a2a7824 */ /* 0x000fe200078e020f */
[----:B------:R-:W-:Y:S01]  /*0bd0*/  LEA R48, P3, R5, R48, 0x1 ;  /* 0x0000003005307211 */ /* 0x000fe200078608ff */
[----:B------:R-:W-:Y:S01]  /*0be0*/  IMAD.IADD R4, R4, 0x1, R13 ;  /* 0x0000000104047824 */ /* 0x000fe200078e020d */
[----:B------:R-:W-:Y:S01]  /*0bf0*/  LOP3.LUT R6, R6, 0x90, RZ, 0xc0, !PT ;  /* 0x0000009006067812 */ /* 0x000fe200078ec0ff */
[----:B------:R-:W-:Y:S01]  /*0c00*/  CS2R R12, SRZ ;  /* 0x00000000000c7805 */ /* 0x000fe2000001ff00 */
[----:B------:R-:W-:Y:S01]  /*0c10*/  LEA.HI.X.SX32 R53, R0, R9, 0x1, P1 ;  /* 0x0000000900357211 */ /* 0x000fe200008f0eff */
[----:B------:R-:W-:Y:S01]  /*0c20*/  IMAD.MOV.U32 R0, RZ, RZ, RZ ;  /* 0x000000ffff007224 */ /* 0x000fe200078e00ff */
[-C--:B------:R-:W-:Y:S01]  /*0c30*/  LEA.HI.X.SX32 R51, R7, R10.reuse, 0x1, P2 ;  /* 0x0000000a07337211 */ /* 0x080fe200010f0eff */
[----:B------:R-:W-:Y:S01]  /*0c40*/  IMAD.MOV.U32 R7, RZ, RZ, 0x3f800000 ;  /* 0x3f800000ff077424 */ /* 0x000fe200078e00ff */
[----:B------:R-:W-:Y:S01]  /*0c50*/  LEA.HI.X.SX32 R49, R5, R10, 0x1, P3 ;  /* 0x0000000a05317211 */ /* 0x000fe200018f0eff */
[----:B------:R-:W-:Y:S01]  /*0c60*/  IMAD.MOV.U32 R5, RZ, RZ, RZ ;  /* 0x000000ffff057224 */ /* 0x000fe200078e00ff */
[----:B------:R-:W-:Y:S01]  /*0c70*/  MOV R2, 0x3f800000 ;  /* 0x3f80000000027802 */ /* 0x000fe20000000f00 */
[----:B------:R-:W-:Y:S01]  /*0c80*/  CS2R R14, SRZ ;  /* 0x00000000000e7805 */ /* 0x000fe2000001ff00 */
[----:B------:R-:W-:Y:S01]  /*0c90*/  MOV R41, 0xff800000 ;  /* 0xff80000000297802 */ /* 0x000fe20000000f00 */
[----:B------:R-:W-:Y:S01]  /*0ca0*/  CS2R R8, SRZ ;  /* 0x0000000000087805 */ /* 0x000fe2000001ff00 */
[----:B------:R-:W-:Y:S01]  /*0cb0*/  CS2R R10, SRZ ;  /* 0x00000000000a7805 */ /* 0x000fe2000001ff00 */
[----:B------:R-:W-:-:S02]  /*0cc0*/  LOP3.LUT R40, R40, 0x30, R30, 0x78, !PT ;  /* 0x0000003028287812 */ /* 0x000fc400078e781e */
[----:B------:R-:W-:Y:S02]  /*0cd0*/  LOP3.LUT R6, R6, 0x17e, R30, 0x78, !PT ;  /* 0x0000017e06067812 */ /* 0x000fe400078e781e */
[----:B------:R-:W-:Y:S02]  /*0ce0*/  LOP3.LUT R56, R3, 0x8, RZ, 0xfc, !PT ;  /* 0x0000000803387812 */ /* 0x000fe400078efcff */
.L_x_1:
[----:B------:R-:W-:-:S04]  /*0cf0*/  IMAD.WIDE R22, R5, 0x2, R52 ;  /* 0x0000000205167825 */ /* 0x000fc800078e0234 */
[----:B------:R-:W-:Y:S02]  /*0d00*/  IMAD.WIDE R20, R5, 0x2, R54 ;  /* 0x0000000205147825 */ /* 0x000fe400078e0236 */
[----:B------:R-:W2:Y:S04]  /*0d10*/  LDG.E.U16 R23, [R22.64] ;  /* 0x0000000616177981 */ /* 0x000ea8000c1e1500 */
[----:B------:R0:W3:Y:S04]  /*0d20*/  LDG.E.U16 R29, [R20.64] ;  /* 0x00000006141d7981 */ /* 0x0000e8000c1e1500 */
[----:B------:R-:W-:Y:S01]  /*0d30*/  BAR.SYNC.DEFER_BLOCKING 0x0 ;  /* 0x0000000000007b1d */ /* 0x000fe20000010000 */
[----:B------:R-:W-:-:S04]  /*0d40*/  IMAD.WIDE R44, R0, 0x2, R50 ;  /* 0x00000002002c7825 */ /* 0x000fc800078e0232 */
[----:B0-----:R-:W-:Y:S01]  /*0d50*/  IMAD.WIDE R20, R0, 0x2, R48 ;  /* 0x0000000200147825 */ /* 0x001fe200078e0230 */
[----:B--2---:R-:W-:Y:S04]  /*0d60*/  STS.U16 [R46+0x2200], R23 ;  /* 0x002200172e007388 */ /* 0x004fe80000000400 */
[----:B---3--:R-:W-:Y:S04]  /*0d70*/  STS.U16 [R46+0x2000], R29 ;  /* 0x0020001d2e007388 */ /* 0x008fe80000000400 */
[----:B------:R-:W-:Y:S06]  /*0d80*/  BAR.SYNC.DEFER_BLOCKING 0x0 ;  /* 0x0000000000007b1d */ /* 0x000fec0000010000 */
[----:B------:R0:W2:Y:S04]  /*0d90*/  LDG.E.U16 R44, [R44.64] ;  /* 0x000000062c2c7981 */ /* 0x0000a8000c1e1500 */
[----:B------:R-:W-:Y:S04]  /*0da0*/  LDSM.16.M88.4 R36, [R40+0x2000] ;  /* 0x002000002824783b */ /* 0x000fe80000000200 */
[----:B------:R-:W-:Y:S04]  /*0db0*/  LDSM.16.MT88.4 R28, [R42+0x1000] ;  /* 0x001000002a1c783b */ /* 0x000fe80000004200 */
[----:B0-----:R0:W3:Y:S04]  /*0dc0*/  LDG.E.U16 R45, [R20.64] ;  /* 0x00000006142d7981 */ /* 0x0010e8000c1e1500 */
[----:B0-----:R-:W0:Y:S02]  /*0dd0*/  LDSM.16.MT88.4 R20, [R42] ;  /* 0x000000002a14783b */ /* 0x001e240000004200 */
[----:B0-----:R-:W-:Y:S11]  /*0de0*/  HMMA.16816.F32 R32, R20, R36, RZ ;  /* 0x000000241420723c */ /* 0x001ff600000018ff */
[----:B------:R-:W-:Y:S11]  /*0df0*/  @!UPT UIADD3 URZ, URZ, URZ, URZ ;  /* 0x0000003f3f3ff290 */ /* 0x000ff6000fffe03f */
[----:B------:R-:W-:Y:S02]  /*0e00*/  @!UPT UIADD3 URZ, URZ, URZ, URZ ;  /* 0x0000003f3f3ff290 */ /* 0x000fe4000fffe03f */
[----:B------:R-:W-:Y:S01]  /*0e10*/  HMMA.16816.F32 R36, R28, R38, R32 ;  /* 0x000000261c24723c */ /* 0x000fe20000001820 */
[----:B------:R-:W0:Y:S04]  /*0e20*/  LDSM.16.M88.4 R32, [R40+0x2200] ;  /* 0x002200002820783b */ /* 0x000e280000000200 */
[----:B------:R-:W-:Y:S03]  /*0e30*/  BAR.SYNC.DEFER_BLOCKING 0x0 ;  /* 0x0000000000007b1d */ /* 0x000fe60000010000 */
[----:B0-----:R-:W-:Y:S11]  /*0e40*/  HMMA.16816.F32 R20, R20, R32, RZ ;  /* 0x000000201414723c */ /* 0x001ff600000018ff */
[----:B------:R-:W-:Y:S05]  /*0e50*/  @!UPT UIADD3 URZ, URZ, URZ, URZ ;  /* 0x0000003f3f3ff290 */ /* 0x000fea000fffe03f */
[----:B------:R-:W-:-:S08]  /*0e60*/  FMUL R36, R36, c[0x0][0x188] ;  /* 0x0000620024247a20 */ /* 0x000fd00000400000 */
[----:B------:R-:W-:Y:S07]  /*0e70*/  HMMA.16816.F32 R20, R28, R34, R20 ;  /* 0x000000221c14723c */ /* 0x000fee0000001814 */
[----:B------:R-:W-:-:S04]  /*0e80*/  LEA R30, P0, R60, UR4, 0x1 ;  /* 0x000000043c1e7c11 */ /* 0x000fc8000f8008ff */
[----:B------:R-:W-:Y:S01]  /*0e90*/  IADD3 R28, P2, R30, 0x8, RZ ;  /* 0x000000081e1c7810 */ /* 0x000fe20007f5e0ff */
[----:B------:R-:W-:-:S03]  /*0ea0*/  IMAD.X R29, RZ, RZ, UR5, P0 ;  /* 0x00000005ff1d7e24 */ /* 0x000fc600080e06ff */
[-C--:B------:R-:W-:Y:S01]  /*0eb0*/  ISETP.GT.U32.AND P1, PT, R28, R3.reuse, PT ;  /* 0x000000031c00720c */ /* 0x080fe20003f24070 */
[----:B------:R-:W-:Y:S01]  /*0ec0*/  IMAD.X R28, RZ, RZ, R29, P2 ;  /* 0x000000ffff1c7224 */ /* 0x000fe200010e061d */
[CC--:B------:R-:W-:Y:S02]  /*0ed0*/  ISETP.GT.U32.AND P0, PT, R30.reuse, R3.reuse, PT ;  /* 0x000000031e00720c */ /* 0x0c0fe40003f04070 */
[----:B------:R-:W-:Y:S01]  /*0ee0*/  ISETP.GE.U32.AND P2, PT, R30, R3, PT ;  /* 0x000000031e00720c */ /* 0x000fe20003f46070 */
[----:B------:R-:W-:Y:S01]  /*0ef0*/  FMUL R33, R37, c[0x0][0x188] ;  /* 0x0000620025217a20 */ /* 0x000fe20000400000 */
[----:B------:R-:W-:Y:S02]  /*0f00*/  ISETP.GT.U32.AND.EX P1, PT, R28, RZ, PT, P1 ;  /* 0x000000ff1c00720c */ /* 0x000fe40003f24110 */
[----:B------:R-:W-:Y:S02]  /*0f10*/  IADD3 R28, P3, R30, 0x9, RZ ;  /* 0x000000091e1c7810 */ /* 0x000fe40007f7e0ff */
[----:B------:R-:W-:-:S02]  /*0f20*/  ISETP.GT.U32.AND.EX P0, PT, R29, RZ, PT, P0 ;  /* 0x000000ff1d00720c */ /* 0x000fc40003f04100 */
[----:B------:R-:W-:Y:S01]  /*0f30*/  ISETP.GE.U32.AND.EX P2, PT, R29, RZ, PT, P2 ;  /* 0x000000ff1d00720c */ /* 0x000fe20003f46120 */
[----:B------:R-:W-:Y:S01]  /*0f40*/  FMUL R31, R20, c[0x0][0x188] ;  /* 0x00006200141f7a20 */ /* 0x000fe20000400000 */
[----:B------:R-:W-:Y:S02]  /*0f50*/  ISETP.GT.U32.AND P4, PT, R28, R3, PT ;  /* 0x000000031c00720c */ /* 0x000fe40003f84070 */
[----:B------:R-:W-:Y:S02]  /*0f60*/  IADD3.X R32, RZ, R29, RZ, P3, !PT ;  /* 0x0000001dff207210 */ /* 0x000fe40001ffe4ff */
[----:B------:R-:W-:Y:S02]  /*0f70*/  FSEL R20, R36, -INF , !P0 ;  /* 0xff80000024147808 */ /* 0x000fe40004000000 */
[----:B------:R-:W-:Y:S01]  /*0f80*/  FSEL R33, R33, -INF , !P2 ;  /* 0xff80000021217808 */ /* 0x000fe20005000000 */
[----:B------:R-:W-:Y:S01]  /*0f90*/  FMUL R34, R21, c[0x0][0x188] ;  /* 0x0000620015227a20 */ /* 0x000fe20000400000 */
[----:B------:R-:W-:-:S02]  /*0fa0*/  ISETP.GT.U32.AND.EX P2, PT, R32, RZ, PT, P4 ;  /* 0x000000ff2000720c */ /* 0x000fc40003f44140 */
[----:B------:R-:W-:Y:S02]  /*0fb0*/  FSEL R21, R31, -INF , !P1 ;  /* 0xff8000001f157808 */ /* 0x000fe40004800000 */
[----:B------:R-:W-:Y:S02]  /*0fc0*/  FMNMX R35, R20, R33, !PT ;  /* 0x0000002114237209 */ /* 0x000fe40007800000 */
[----:B------:R-:W-:Y:S02]  /*0fd0*/  FSEL R31, R34, -INF , !P2 ;  /* 0xff800000221f7808 */ /* 0x000fe40005000000 */
[----:B------:R-:W-:-:S04]  /*0fe0*/  FMNMX R34, R21, R35, !PT ;  /* 0x0000002315227209 */ /* 0x000fc80007800000 */
[----:B------:R-:W-:Y:S02]  /*0ff0*/  FMNMX R34, R31, R34, !PT ;  /* 0x000000221f227209 */ /* 0x000fe40007800000 */
[CC--:B------:R-:W-:Y:S02]  /*1000*/  ISETP.GT.U32.AND P1, PT, R30.reuse, R56.reuse, PT ;  /* 0x000000381e00720c */ /* 0x0c0fe40003f24070 */
[-C--:B------:R-:W-:Y:S01]  /*1010*/  ISETP.GE.U32.AND P3, PT, R30, R56.reuse, PT ;  /* 0x000000381e00720c */ /* 0x080fe20003f66070 */
[----:B------:R-:W0:Y:S01]  /*1020*/  SHFL.BFLY PT, R35, R34, 0x2, 0x1f ;  /* 0x0c401f0022237f89 */ /* 0x000e2200000e0000 */
[C---:B------:R-:W-:Y:S01]  /*1030*/  ISETP.GT.U32.AND.EX P1, PT, R29.reuse, RZ, PT, P1 ;  /* 0x000000ff1d00720c */ /* 0x040fe20003f24110 */
[----:B------:R-:W-:Y:S01]  /*1040*/  FMUL R38, R38, c[0x0][0x188] ;  /* 0x0000620026267a20 */ /* 0x000fe20000400000 */
[----:B------:R-:W-:Y:S01]  /*1050*/  ISETP.GE.U32.AND.EX P3, PT, R29, RZ, PT, P3 ;  /* 0x000000ff1d00720c */ /* 0x000fe20003f66130 */
[----:B------:R-:W-:Y:S01]  /*1060*/  FMUL R29, R39, c[0x0][0x188] ;  /* 0x00006200271d7a20 */ /* 0x000fe20000400000 */
[----:B------:R-:W-:Y:S01]  /*1070*/  ISETP.GT.U32.AND P2, PT, R28, R56, PT ;  /* 0x000000381c00720c */ /* 0x000fe20003f44070 */
[----:B------:R-:W-:-:S03]  /*1080*/  FMUL R22, R22, c[0x0][0x188] ;  /* 0x0000620016167a20 */ /* 0x000fc60000400000 */
[----:B------:R-:W-:Y:S02]  /*1090*/  ISETP.GT.U32.AND.EX P2, PT, R32, RZ, PT, P2 ;  /* 0x000000ff2000720c */ /* 0x000fe40003f44120 */
[----:B------:R-:W-:Y:S02]  /*10a0*/  FSEL R32, R38, -INF , !P1 ;  /* 0xff80000026207808 */ /* 0x000fe40004800000 */
[----:B------:R-:W-:Y:S01]  /*10b0*/  FSEL R29, R29, -INF , !P3 ;  /* 0xff8000001d1d7808 */ /* 0x000fe20005800000 */
[----:B------:R-:W-:Y:S01]  /*10c0*/  FMUL R23, R23, c[0x0][0x188] ;  /* 0x0000620017177a20 */ /* 0x000fe20000400000 */
[----:B------:R-:W-:Y:S02]  /*10d0*/  FSEL R30, R22, -INF , !P0 ;  /* 0xff800000161e7808 */ /* 0x000fe40004000000 */
[----:B------:R-:W-:Y:S02]  /*10e0*/  FMNMX R22, R32, R29, !PT ;  /* 0x0000001d20167209 */ /* 0x000fe40007800000 */
[----:B------:R-:W-:-:S02]  /*10f0*/  FSEL R28, R23, -INF , !P2 ;  /* 0xff800000171c7808 */ /* 0x000fc40005000000 */
[----:B------:R-:W-:-:S04]  /*1100*/  FMNMX R23, R30, R22, !PT ;  /* 0x000000161e177209 */ /* 0x000fc80007800000 */
[----:B------:R-:W-:Y:S02]  /*1110*/  FMNMX R22, R28, R23, !PT ;  /* 0x000000171c167209 */ /* 0x000fe40007800000 */
[----:B0-----:R-:W-:-:S03]  /*1120*/  FMNMX R35, R34, R35, !PT ;  /* 0x0000002322237209 */ /* 0x001fc60007800000 */
[----:B------:R-:W0:Y:S04]  /*1130*/  SHFL.BFLY PT, R34, R22, 0x2, 0x1f ;  /* 0x0c401f0016227f89 */ /* 0x000e2800000e0000 */
[----:B------:R-:W1:Y:S01]  /*1140*/  SHFL.BFLY PT, R23, R35, 0x1, 0x1f ;  /* 0x0c201f0023177f89 */ /* 0x000e6200000e0000 */
[----:B0-----:R-:W-:Y:S02]  /*1150*/  FMNMX R22, R22, R34, !PT ;  /* 0x0000002216167209 */ /* 0x001fe40007800000 */
[----:B-1----:R-:W-:-:S03]  /*1160*/  FMNMX R36, R35, R23, !PT ;  /* 0x0000001723247209 */ /* 0x002fc60007800000 */
[----:B------:R-:W0:Y:S01]  /*1170*/  SHFL.BFLY PT, R23, R22, 0x1, 0x1f ;  /* 0x0c201f0016177f89 */ /* 0x000e2200000e0000 */
[----:B------:R-:W-:-:S05]  /*1180*/  FMNMX R36, R36, R43, !PT ;  /* 0x0000002b24247209 */ /* 0x000fca0007800000 */
[--C-:B------:R-:W-:Y:S02]  /*1190*/  FADD R31, R31, -R36.reuse ;  /* 0x800000241f1f7221 */ /* 0x100fe40000000000 */
[--C-:B------:R-:W-:Y:S02]  /*11a0*/  FADD R34, R21, -R36.reuse ;  /* 0x8000002415227221 */ /* 0x100fe40000000000 */
[----:B------:R-:W-:Y:S01]  /*11b0*/  FADD R33, R33, -R36 ;  /* 0x8000002421217221 */ /* 0x000fe20000000000 */
[----:B0-----:R-:W-:Y:S01]  /*11c0*/  FMNMX R23, R22, R23, !PT ;  /* 0x0000001716177209 */ /* 0x001fe20007800000 */
[----:B--2---:R-:W-:Y:S03]  /*11d0*/  STS.U16 [R6+0x2000], R44 ;  /* 0x0020002c06007388 */ /* 0x004fe60000000400 */
[----:B------:R-:W-:Y:S01]  /*11e0*/  FMNMX R37, R23, R41, !PT ;  /* 0x0000002917257209 */ /* 0x000fe20007800000 */
[----:B---3--:R-:W-:Y:S01]  /*11f0*/  STS.U16 [R6+0x2200], R45 ;  /* 0x0022002d06007388 */ /* 0x008fe20000000400 */
[----:B------:R-:W-:-:S02]  /*1200*/  FMUL R23, R31, 1.4426950216293334961 ;  /* 0x3fb8aa3b1f177820 */ /* 0x000fc40000400000 */
[----:B------:R-:W-:Y:S02]  /*1210*/  FADD R31, -R36, R43 ;  /* 0x0000002b241f7221 */ /* 0x000fe40000000100 */
[----:B------:R-:W-:Y:S02]  /*1220*/  FADD R32, R32, -R37 ;  /* 0x8000002520207221 */ /* 0x000fe40000000000 */
[----:B------:R-:W-:Y:S02]  /*1230*/  FMUL R34, R34, 1.4426950216293334961 ;  /* 0x3fb8aa3b22227820 */ /* 0x000fe40000400000 */
[----:B------:R-:W-:Y:S02]  /*1240*/  FMUL R38, R31, 1.4426950216293334961 ;  /* 0x3fb8aa3b1f267820 */ /* 0x000fe40000400000 */
[----:B------:R-:W-:Y:S02]  /*1250*/  FMUL R33, R33, 1.4426950216293334961 ;  /* 0x3fb8aa3b21217820 */ /* 0x000fe40000400000 */
[----:B------:R-:W-:-:S02]  /*1260*/  FMUL R31, R32, 1.4426950216293334961 ;  /* 0x3fb8aa3b201f7820 */ /* 0x000fc40000400000 */
[--C-:B------:R-:W-:Y:S02]  /*1270*/  FADD R29, R29, -R37.reuse ;  /* 0x800000251d1d7221 */ /* 0x100fe40000000000 */
[----:B------:R-:W-:Y:S01]  /*1280*/  FADD R30, R30, -R37 ;  /* 0x800000251e1e7221 */ /* 0x000fe20000000000 */
[----:B------:R0:W-:Y:S01]  /*1290*/  MUFU.EX2 R21, R33 ;  /* 0x0000002100157308 */ /* 0x0001e20000000800 */
[----:B------:R-:W-:Y:S02]  /*12a0*/  FADD R20, R20, -R36 ;  /* 0x8000002414147221 */ /* 0x000fe40000000000 */
[----:B------:R-:W-:Y:S02]  /*12b0*/  FMUL R35, R29, 1.4426950216293334961 ;  /* 0x3fb8aa3b1d237820 */ /* 0x000fe40000400000 */
[----:B------:R-:W-:-:S03]  /*12c0*/  FMUL R32, R30, 1.4426950216293334961 ;  /* 0x3fb8aa3b1e207820 */ /* 0x000fc60000400000 */
[----:B------:R-:W-:Y:S01]  /*12d0*/  MUFU.EX2 R22, R34 ;  /* 0x0000002200167308 */ /* 0x000fe20000000800 */
[----:B0-----:R-:W-:Y:S02]  /*12e0*/  FADD R33, R28, -R37 ;  /* 0x800000251c217221 */ /* 0x001fe40000000000 */
[----:B------:R-:W-:-:S05]  /*12f0*/  FMUL R20, R20, 1.4426950216293334961 ;  /* 0x3fb8aa3b14147820 */ /* 0x000fca0000400000 */
[----:B------:R0:W-:Y:S01]  /*1300*/  MUFU.EX2 R34, R31 ;  /* 0x0000001f00227308 */ /* 0x0001e20000000800 */
[----:B------:R-:W-:Y:S01]  /*1310*/  BAR.SYNC.DEFER_BLOCKING 0x0 ;  /* 0x0000000000007b1d */ /* 0x000fe20000010000 */
[----:B------:R-:W-:Y:S02]  /*1320*/  FADD R39, -R37, R41 ;  /* 0x0000002925277221 */ /* 0x000fe40000000100 */
[----:B------:R-:W-:-:S04]  /*1330*/  FMUL R33, R33, 1.4426950216293334961 ;  /* 0x3fb8aa3b21217820 */ /* 0x000fc80000400000 */
[----:B------:R-:W1:Y:S01]  /*1340*/  MUFU.EX2 R20, R20 ;  /* 0x0000001400147308 */ /* 0x000e620000000800 */
[----:B------:R-:W-:Y:S01]  /*1350*/  FMUL R39, R39, 1.4426950216293334961 ;  /* 0x3fb8aa3b27277820 */ /* 0x000fe20000400000 */
[----:B0-----:R-:W0:Y:S06]  /*1360*/  LDSM.16.M88.4 R28, [R4+0x2000] ;  /* 0x00200000041c783b */ /* 0x001e2c0000000200 */
[----:B------:R-:W2:Y:S08]  /*1370*/  MUFU.EX2 R35, R35 ;  /* 0x0000002300237308 */ /* 0x000eb00000000800 */
[----:B------:R-:W-:Y:S08]  /*1380*/  MUFU.EX2 R23, R23 ;  /* 0x0000001700177308 */ /* 0x000ff00000000800 */
[----:B------:R-:W3:Y:S01]  /*1390*/  MUFU.EX2 R32, R32 ;  /* 0x0000002000207308 */ /* 0x000ee20000000800 */
[----:B-1----:R-:W-:-:S07]  /*13a0*/  FADD R41, R20, R21 ;  /* 0x0000001514297221 */ /* 0x002fce0000000000 */
[----:B------:R-:W1:Y:S08]  /*13b0*/  MUFU.EX2 R38, R38 ;  /* 0x0000002600267308 */ /* 0x000e700000000800 */
[----:B------:R-:W4:Y:S08]  /*13c0*/  MUFU.EX2 R33, R33 ;  /* 0x0000002100217308 */ /* 0x000f300000000800 */
[----:B------:R-:W5:Y:S01]  /*13d0*/  MUFU.EX2 R39, R39 ;  /* 0x0000002700277308 */ /* 0x000f620000000800 */
[----:B--2---:R-:W-:-:S02]  /*13e0*/  FADD R43, R34, R35 ;  /* 0x00000023222b7221 */ /* 0x004fc40000000000 */
[----:B------:R-:W-:Y:S01]  /*13f0*/  FADD R41, R22, R41 ;  /* 0x0000002916297221 */ /* 0x000fe20000000000 */
[----:B------:R-:W-:Y:S01]  /*1400*/  F2FP.PACK_AB R20, R21, R20 ;  /* 0x000000141514723e */ /* 0x000fe200000000ff */
[----:B---3--:R-:W-:Y:S01]  /*1410*/  FADD R43, R32, R43 ;  /* 0x0000002b202b7221 */ /* 0x008fe20000000000 */
[C---:B------:R-:W-:Y:S01]  /*1420*/  F2FP.PACK_AB R22, R23.reuse, R22 ;  /* 0x000000161716723e */ /* 0x040fe200000000ff */
[----:B------:R-:W-:Y:S01]  /*1430*/  FADD R41, R23, R41 ;  /* 0x0000002917297221 */ /* 0x000fe20000000000 */
[----:B------:R-:W-:Y:S01]  /*1440*/  F2FP.PACK_AB R21, R35, R34 ;  /* 0x000000222315723e */ /* 0x000fe200000000ff */
[C---:B-1----:R-:W-:Y:S01]  /*1450*/  FMUL R24, R38.reuse, R24 ;  /* 0x0000001826187220 */ /* 0x042fe20000400000 */
[C---:B----4-:R-:W-:Y:S01]  /*1460*/  F2FP.PACK_AB R23, R33.reuse, R32 ;  /* 0x000000202117723e */ /* 0x050fe200000000ff */
[----:B------:R-:W-:Y:S02]  /*1470*/  FMUL R25, R38, R25 ;  /* 0x0000001926197220 */ /* 0x000fe40000400000 */
[----:B------:R-:W-:-:S02]  /*1480*/  FADD R43, R33, R43 ;  /* 0x0000002b212b7221 */ /* 0x000fc40000000000 */
[----:B------:R-:W-:Y:S01]  /*1490*/  LDSM.16.M88.4 R32, [R4+0x2200] ;  /* 0x002200000420783b */ /* 0x000fe20000000200 */
[C---:B-----5:R-:W-:Y:S02]  /*14a0*/  FMUL R26, R39.reuse, R26 ;  /* 0x0000001a271a7220 */ /* 0x060fe40000400000 */
[----:B------:R-:W-:-:S07]  /*14b0*/  FMUL R27, R39, R27 ;  /* 0x0000001b271b7220 */ /* 0x000fce0000400000 */
[----:B0-----:R-:W-:Y:S01]  /*14c0*/  HMMA.16816.F32 R24, R20, R28, R24 ;  /* 0x0000001c1418723c */ /* 0x001fe20000001818 */
[----:B------:R-:W0:Y:S04]  /*14d0*/  SHFL.BFLY PT, R28, R41, 0x2, 0x1f ;  /* 0x0c401f00291c7f89 */ /* 0x000e2800000e0000 */
[----:B------:R-:W1:Y:S01]  /*14e0*/  SHFL.BFLY PT, R29, R43, 0x2, 0x1f ;  /* 0x0c401f002b1d7f89 */ /* 0x000e6200000e0000 */
[C---:B------:R-:W-:Y:S02]  /*14f0*/  FMUL R12, R38.reuse, R12 ;  /* 0x0000000c260c7220 */ /* 0x040fe40000400000 */
[----:B------:R-:W-:Y:S02]  /*1500*/  FMUL R13, R38, R13 ;  /* 0x0000000d260d7220 */ /* 0x000fe40000400000 */
[----:B------:R-:W-:-:S02]  /*1510*/  FMUL R14, R39, R14 ;  /* 0x0000000e270e7220 */ /* 0x000fc40000400000 */
[C---:B------:R-:W-:Y:S01]  /*1520*/  FMUL R15, R39.reuse, R15 ;  /* 0x0000000f270f7220 */ /* 0x040fe20000400000 */
[----:B------:R-:W-:Y:S01]  /*1530*/  UIADD3 UR4, UP0, UR4, 0x10, URZ ;  /* 0x0000001004047890 */ /* 0x000fe2000ff1e03f */
[C---:B------:R-:W-:Y:S02]  /*1540*/  FMUL R8, R38.reuse, R8 ;  /* 0x0000000826087220 */ /* 0x040fe40000400000 */
[----:B------:R-:W-:Y:S02]  /*1550*/  FMUL R9, R38, R9 ;  /* 0x0000000926097220 */ /* 0x000fe40000400000 */
[C---:B------:R-:W-:Y:S01]  /*1560*/  FMUL R10, R39.reuse, R10 ;  /* 0x0000000a270a7220 */ /* 0x040fe20000400000 */
[----:B------:R-:W-:Y:S01]  /*1570*/  HMMA.16816.F32 R12, R20, R30, R12 ;  /* 0x0000001e140c723c */ /* 0x000fe2000000180c */
[----:B------:R-:W-:Y:S02]  /*1580*/  FMUL R11, R39, R11 ;  /* 0x0000000b270b7220 */ /* 0x000fe40000400000 */
[----:B0-----:R-:W-:-:S02]  /*1590*/  FADD R28, R41, R28 ;  /* 0x0000001c291c7221 */ /* 0x001fc40000000000 */
[----:B-1----:R-:W-:-:S03]  /*15a0*/  FADD R29, R43, R29 ;  /* 0x0000001d2b1d7221 */ /* 0x002fc60000000000 */
[----:B------:R-:W0:Y:S01]  /*15b0*/  SHFL.BFLY PT, R30, R28, 0x1, 0x1f ;  /* 0x0c201f001c1e7f89 */ /* 0x000e2200000e0000 */
[C---:B------:R-:W-:Y:S02]  /*15c0*/  FMUL R16, R38.reuse, R16 ;  /* 0x0000001026107220 */ /* 0x040fe40000400000 */
[----:B------:R-:W-:Y:S01]  /*15d0*/  FMUL R17, R38, R17 ;  /* 0x0000001126117220 */ /* 0x000fe20000400000 */
[----:B------:R-:W1:Y:S01]  /*15e0*/  SHFL.BFLY PT, R31, R29, 0x1, 0x1f ;  /* 0x0c201f001d1f7f89 */ /* 0x000e6200000e0000 */
[C---:B------:R-:W-:Y:S02]  /*15f0*/  FMUL R18, R39.reuse, R18 ;  /* 0x0000001227127220 */ /* 0x040fe40000400000 */
[----:B------:R-:W-:Y:S01]  /*1600*/  FMUL R19, R39, R19 ;  /* 0x0000001327137220 */ /* 0x000fe20000400000 */
[----:B------:R-:W-:Y:S01]  /*1610*/  UIADD3.X UR5, URZ, UR5, URZ, UP0, !UPT ;  /* 0x000000053f057290 */ /* 0x000fe200087fe43f */
[----:B------:R-:W-:Y:S01]  /*1620*/  HMMA.16816.F32 R8, R20, R32, R8 ;  /* 0x000000201408723c */ /* 0x000fe20000001808 */
[----:B------:R-:W-:-:S07]  /*1630*/  ISETP.LE.U32.AND P0, PT, R58, UR4, PT ;  /* 0x000000043a007c0c */ /* 0x000fce000bf03070 */
[----:B------:R-:W-:Y:S07]  /*1640*/  HMMA.16816.F32 R16, R20, R34, R16 ;  /* 0x000000221410723c */ /* 0x000fee0000001810 */
[----:B------:R-:W-:-:S05]  /*1650*/  IMAD.U32 R20, RZ, RZ, UR5 ;  /* 0x00000005ff147e24 */ /* 0x000fca000f8e00ff */
[----:B------:R-:W-:Y:S01]  /*1660*/  ISETP.GE.U32.AND.EX P0, PT, R20, RZ, PT, P0 ;  /* 0x000000ff1400720c */ /* 0x000fe20003f06100 */
[----:B------:R-:W-:Y:S02]  /*1670*/  IMAD.MOV.U32 R22, RZ, RZ, 0x10 ;  /* 0x00000010ff167424 */ /* 0x000fe400078e00ff */
[----:B0-----:R-:W-:Y:S02]  /*1680*/  FADD R21, R28, R30 ;  /* 0x0000001e1c157221 */ /* 0x001fe40000000000 */
[----:B-1----:R-:W-:Y:S01]  /*1690*/  FADD R20, R29, R31 ;  /* 0x0000001f1d147221 */ /* 0x002fe20000000000 */
[----:B------:R-:W-:Y:S01]  /*16a0*/  MOV R41, R37 ;  /* 0x0000002500297202 */ /* 0x000fe20000000f00 */
[C---:B------:R-:W-:Y:S02]  /*16b0*/  IMAD R0, R22.reuse, c[0x0][0x1b4], R0 ;  /* 0x00006d0016007a24 */ /* 0x040fe400078e0200 */
[----:B------:R-:W-:Y:S02]  /*16c0*/  IMAD R5, R22, c[0x0][0x1a4], R5 ;  /* 0x0000690016057a24 */ /* 0x000fe400078e0205 */
[----:B------:R-:W-:-:S02]  /*16d0*/  FFMA R2, R38, R2, R21 ;  /* 0x0000000226027223 */ /* 0x000fc40000000015 */
[----:B------:R-:W-:Y:S02]  /*16e0*/  FFMA R7, R39, R7, R20 ;  /* 0x0000000727077223 */ /* 0x000fe40000000014 */
[----:B------:R-:W-:Y:S01]  /*16f0*/  IMAD.MOV.U32 R43, RZ, RZ, R36 ;  /* 0x000000ffff2b7224 */ /* 0x000fe200078e0024 */
[----:B------:R-:W-:Y:S05]  /*1700*/  @!P0 BRA `(.L_x_1) ;  /* 0xfffff5e000008947 */ /* 0x000fea000383ffff */
.L_x_0:
[----:B------:R-:W0:Y:S01]  /*1710*/  S2R R54, SR_CTAID.Y ;  /* 0x0000000000367919 */ /* 0x000e220000002600 */
[----:B------:R-:W-:Y:S01]  /*1720*/  LOP3.LUT R3, R57, 0xe0, RZ, 0xc0, !PT ;  /* 0x000000e039037812 */ /* 0x000fe200078ec0ff */
[----:B------:R-:W-:Y:S01]  /*1730*/  FMUL R20, R7, 8388608 ;  /* 0x4b00000007147820 */ /* 0x000fe20000400000 */
[----:B------:R-:W-:Y:S01]  /*1740*/  LOP3.LUT R0, R57, 0xf, RZ, 0xc0, !PT ;  /* 0x0000000f39007812 */ /* 0x000fe200078ec0ff */
[----:B------:R-:W-:Y:S01]  /*1750*/  IMAD.MOV.U32 R4, RZ, RZ, R10 ;  /* 0x000000ffff047224 */ /* 0x000fe200078e000a */
[----:B------:R-:W-:Y:S01]  /*1760*/  MOV R5, R11 ;  /* 0x0000000b00057202 */ /* 0x000fe20000000f00 */
[C---:B------:R-:W-:Y:S01]  /*1770*/  FMUL R11, R2.reuse, 8388608 ;  /* 0x4b000000020b7820 */ /* 0x040fe20000400000 */
[----:B------:R-:W-:Y:S01]  /*1780*/  FSETP.GEU.AND P2, PT, R2, 1.175494350822287508e-38, PT ;  /* 0x008000000200780b */ /* 0x000fe20003f4e000 */
[----:B------:R-:W-:Y:S01]  /*1790*/  IMAD R6, R0, 0x2, R3 ;  /* 0x0000000200067824 */ /* 0x000fe200078e0203 */
[----:B------:R-:W-:Y:S01]  /*17a0*/  FSETP.GEU.AND P3, PT, R7, 1.175494350822287508e-38, PT ;  /* 0x008000000700780b */ /* 0x000fe20003f6e000 */
[----:B------:R-:W-:Y:S01]  /*17b0*/  IMAD.SHL.U32 R21, R57, 0x8, RZ ;  /* 0x0000000839157824 */ /* 0x000fe200078e00ff */
[----:B------:R-:W-:Y:S01]  /*17c0*/  FSEL R0, R11, R2, !P2 ;  /* 0x000000020b007208 */ /* 0x000fe20005000000 */
[----:B------:R-:W-:Y:S01]  /*17d0*/  IMAD.MOV.U32 R3, RZ, RZ, R13 ;  /* 0x000000ffff037224 */ /* 0x000fe200078e000d */
[----:B------:R-:W-:Y:S01]  /*17e0*/  FSEL R45, R20, R7, !P3 ;  /* 0x00000007142d7208 */ /* 0x000fe20005800000 */
[----:B------:R-:W-:Y:S01]  /*17f0*/  BAR.SYNC.DEFER_BLOCKING 0x0 ;  /* 0x0000000000007b1d */ /* 0x000fe20000010000 */
[----:B------:R-:W-:Y:S01]  /*1800*/  IADD3 R10, R0, -0x3f3504f3, RZ ;  /* 0xc0cafb0d000a7810 */ /* 0x000fe20007ffe0ff */
[----:B------:R-:W-:Y:S01]  /*1810*/  IMAD R59, R59, c[0x0][0x1c8], RZ ;  /* 0x000072003b3b7a24 */ /* 0x000fe200078e02ff */
[----:B------:R-:W-:Y:S01]  /*1820*/  LOP3.LUT R22, R57, 0xc, RZ, 0xc0, !PT ;  /* 0x0000000c39167812 */ /* 0x000fe200078ec0ff */
[----:B------:R-:W-:Y:S01]  /*1830*/  IMAD.MOV.U32 R38, RZ, RZ, c[0x0][0x1c8] ;  /* 0x00007200ff267624 */ /* 0x000fe200078e00ff */
[----:B------:R-:W-:Y:S01]  /*1840*/  LOP3.LUT R11, R10, 0xff800000, RZ, 0xc0, !PT ;  /* 0xff8000000a0b7812 */ /* 0x000fe200078ec0ff */
[----:B------:R-:W1:Y:S01]  /*1850*/  S2R R56, SR_TID.X ;  /* 0x0000000000387919 */ /* 0x000e620000002100 */
[----:B------:R-:W-:Y:S01]  /*1860*/  IADD3 R10, R45, -0x3f3504f3, RZ ;  /* 0xc0cafb0d2d0a7810 */ /* 0x000fe20007ffe0ff */
[----:B------:R-:W-:Y:S01]  /*1870*/  IMAD R61, R22, 0x2, R61 ;  /* 0x00000002163d7824 */ /* 0x000fe200078e023d */
[----:B------:R-:W-:Y:S01]  /*1880*/  LOP3.LUT R13, R57, 0xf0, RZ, 0xc0, !PT ;  /* 0x000000f0390d7812 */ /* 0x000fe200078ec0ff */
[----:B0-----:R-:W-:Y:S01]  /*1890*/  IMAD R20, R54, c[0x0][0x1c0], RZ ;  /* 0x0000700036147a24 */ /* 0x001fe200078e02ff */
[----:B------:R-:W-:-:S02]  /*18a0*/  LOP3.LUT R44, R21, 0x38, RZ, 0xc0, !PT ;  /* 0x00000038152c7812 */ /* 0x000fc400078ec0ff */
[----:B------:R-:W-:Y:S01]  /*18b0*/  SHF.L.U32 R21, R57, 0x2, RZ ;  /* 0x0000000239157819 */ /* 0x000fe200000006ff */
[----:B------:R-:W-:Y:S01]  /*18c0*/  IMAD R30, R22, 0x40, R13 ;  /* 0x00000040161e7824 */ /* 0x000fe200078e020d */
[----:B------:R-:W-:Y:S01]  /*18d0*/  LOP3.LUT R10, R10, 0xff800000, RZ, 0xc0, !PT ;  /* 0xff8000000a0a7812 */ /* 0x000fe200078ec0ff */
[----:B------:R-:W-:Y:S01]  /*18e0*/  IMAD R22, R47, c[0x0][0x1c4], RZ ;  /* 0x000071002f167a24 */ /* 0x000fe200078e02ff */
[----:B------:R-:W-:Y:S01]  /*18f0*/  FSETP.GT.AND P1, PT, |R7|, 8.50705917302346158658e+37, PT ;  /* 0x7e8000000700780b */ /* 0x000fe20003f24200 */
[C---:B------:R-:W-:Y:S01]  /*1900*/  IMAD.SHL.U32 R42, R20.reuse, 0x2, RZ ;  /* 0x00000002142a7824 */ /* 0x040fe200078e00ff */
[----:B------:R-:W-:Y:S01]  /*1910*/  SHF.R.U32.HI R23, RZ, 0x1, R57 ;  /* 0x00000001ff177819 */ /* 0x000fe20000011639 */
[----:B------:R-:W-:Y:S01]  /*1920*/  IMAD.HI R43, R20, 0x2, RZ ;  /* 0x00000002142b7827 */ /* 0x000fe200078e02ff */
[----:B------:R-:W-:Y:S01]  /*1930*/  LOP3.LUT R29, R21, 0x1c0, RZ, 0xc0, !PT ;  /* 0x000001c0151d7812 */ /* 0x000fe200078ec0ff */
[----:B------:R0:W-:Y:S01]  /*1940*/  I2F R13, R11 ;  /* 0x0000000b000d7306 */ /* 0x0001e20000201400 */
[----:B------:R-:W-:-:S02]  /*1950*/  FSEL R48, RZ, -23, P3 ;  /* 0xc1b80000ff307808 */ /* 0x000fc40001800000 */
[----:B------:R-:W-:Y:S02]  /*1960*/  FSETP.GEU.AND P3, PT, |R7|, 1.175494350822287508e-38, PT ;  /* 0x008000000700780b */ /* 0x000fe40003f6e200 */
[----:B------:R-:W-:Y:S01]  /*1970*/  LOP3.LUT R28, R23, 0x4, RZ, 0xc0, !PT ;  /* 0x00000004171c7812 */ /* 0x000fe200078ec0ff */
[C---:B------:R-:W-:Y:S01]  /*1980*/  IMAD.SHL.U32 R23, R22.reuse, 0x2, RZ ;  /* 0x0000000216177824 */ /* 0x040fe200078e00ff */
[----:B------:R-:W-:Y:S01]  /*1990*/  FSEL R46, RZ, -23, P2 ;  /* 0xc1b80000ff2e7808 */ /* 0x000fe20001000000 */
[----:B------:R-:W2:Y:S01]  /*19a0*/  I2F R21, R10 ;  /* 0x0000000a00157306 */ /* 0x000ea20000201400 */
[----:B------:R-:W-:Y:S01]  /*19b0*/  IMAD.HI R22, R22, 0x2, RZ ;  /* 0x0000000216167827 */ /* 0x000fe200078e02ff */
[----:B------:R-:W-:Y:S02]  /*19c0*/  FSETP.GT.AND P2, PT, |R2|, 8.50705917302346158658e+37, PT ;  /* 0x7e8000000200780b */ /* 0x000fe40003f44200 */
[----:B------:R-:W-:Y:S01]  /*19d0*/  IADD3 R42, P4, P5, R23, c[0x0][0x178], R42 ;  /* 0x00005e00172a7a10 */ /* 0x000fe20007d9e02a */
[----:B------:R-:W-:Y:S01]  /*19e0*/  @P1 FMUL R7, R7, 0.25 ;  /* 0x3e80000007071820 */ /* 0x000fe20000400000 */
[----:B------:R-:W-:Y:S01]  /*19f0*/  LOP3.LUT P0, RZ, R57, 0x80, RZ, 0xc0, !PT ;  /* 0x0000008039ff7812 */ /* 0x000fe2000780c0ff */
[----:B------:R-:W-:Y:S01]  /*1a00*/  @P1 FMUL R18, R18, 0.25 ;  /* 0x3e80000012121820 */ /* 0x000fe20000400000 */
[----:B------:R-:W-:Y:S01]  /*1a10*/  IADD3.X R43, R22, c[0x0][0x17c], R43, P4, P5 ;  /* 0x00005f00162b7a10 */ /* 0x000fe200027ea42b */
[----:B------:R-:W-:Y:S01]  /*1a20*/  @!P3 FMUL R7, R7, 16777216 ;  /* 0x4b8000000707b820 */ /* 0x000fe20000400000 */
[----:B------:R-:W-:Y:S01]  /*1a30*/  FSETP.GEU.AND P4, PT, |R2|, 1.175494350822287508e-38, PT ;  /* 0x008000000200780b */ /* 0x000fe20003f8e200 */
[----:B------:R-:W-:Y:S01]  /*1a40*/  @P1 FMUL R5, R5, 0.25 ;  /* 0x3e80000005051820 */ /* 0x000fe20000400000 */
[----:B------:R-:W-:Y:S01]  /*1a50*/  SHF.R.S32.HI R57, RZ, 0x4, R57 ;  /* 0x00000004ff397819 */ /* 0x000fe20000011439 */
[----:B0-----:R-:W-:Y:S01]  /*1a60*/  IMAD.IADD R11, R0, 0x1, -R11 ;  /* 0x00000001000b7824 */ /* 0x001fe200078e0a0b */
[----:B------:R-:W-:Y:S01]  /*1a70*/  IADD3 R44, R28, R44, R29 ;  /* 0x0000002c1c2c7210 */ /* 0x000fe20007ffe01d */
[----:B------:R-:W-:Y:S01]  /*1a80*/  @P2 FMUL R2, R2, 0.25 ;  /* 0x3e80000002022820 */ /* 0x000fe20000400000 */
[----:B------:R-:W-:Y:S01]  /*1a90*/  IADD3 R50, R45, -R10, RZ ;  /* 0x8000000a2d327210 */ /* 0x000fe20007ffe0ff */
[----:B--2---:R-:W-:Y:S01]  /*1aa0*/  FFMA.FTZ R48, R21, 1.1920928955078125e-07, R48 ;  /* 0x3400000015307823 */ /* 0x004fe20000010030 */
[----:B------:R-:W-:Y:S01]  /*1ab0*/  LEA R20, R30, R61, 0x3 ;  /* 0x0000003d1e147211 */ /* 0x000fe200078e18ff */
[----:B------:R-:W0:Y:S01]  /*1ac0*/  MUFU.RCP R21, R7 ;  /* 0x0000000700157308 */ /* 0x000e220000001000 */
[----:B------:R-:W-:-:S02]  /*1ad0*/  @!P3 FMUL R18, R18, 16777216 ;  /* 0x4b8000001212b820 */ /* 0x000fc40000400000 */
[----:B------:R-:W-:Y:S01]  /*1ae0*/  FFMA.FTZ R46, R13, 1.1920928955078125e-07, R46 ;  /* 0x340000000d2e7823 */ /* 0x000fe2000001002e */
[----:B------:R-:W-:Y:S01]  /*1af0*/  LOP3.LUT R32, R20, 0x8, RZ, 0x3c, !PT ;  /* 0x0000000814207812 */ /* 0x000fe200078e3cff */
[----:B------:R-:W-:Y:S02]  /*1b00*/  @!P4 FMUL R2, R2, 16777216 ;  /* 0x4b8000000202c820 */ /* 0x000fe40000400000 */
[----:B------:R-:W-:Y:S02]  /*1b10*/  @P1 FMUL R19, R19, 0.25 ;  /* 0x3e80000013131820 */ /* 0x000fe40000400000 */
[----:B------:R-:W-:Y:S01]  /*1b20*/  @!P3 FMUL R5, R5, 16777216 ;  /* 0x4b8000000505b820 */ /* 0x000fe20000400000 */
[----:B------:R2:W3:Y:S01]  /*1b30*/  MUFU.RCP R22, R2 ;  /* 0x0000000200167308 */ /* 0x0004e20000001000 */
[----:B------:R-:W-:Y:S02]  /*1b40*/  IMAD.MOV.U32 R13, RZ, RZ, 0x3dc6b27f ;  /* 0x3dc6b27fff0d7424 */ /* 0x000fe400078e00ff */
[----:B------:R-:W-:-:S02]  /*1b50*/  @!P3 FMUL R19, R19, 16777216 ;  /* 0x4b8000001313b820 */ /* 0x000fc40000400000 */
[----:B------:R-:W-:Y:S02]  /*1b60*/  @P1 FMUL R4, R4, 0.25 ;  /* 0x3e80000004041820 */ /* 0x000fe40000400000 */
[----:B0-----:R-:W-:Y:S02]  /*1b70*/  FMUL R7, R21, R19 ;  /* 0x0000001315077220 */ /* 0x001fe40000400000 */
[----:B--2---:R-:W-:Y:S02]  /*1b80*/  FADD R2, R11, -1 ;  /* 0xbf8000000b027421 */ /* 0x004fe40000000000 */
[C---:B------:R-:W-:Y:S02]  /*1b90*/  FMUL R11, R21.reuse, R18 ;  /* 0x00000012150b7220 */ /* 0x040fe40000400000 */
[----:B------:R-:W-:Y:S02]  /*1ba0*/  FMUL R18, R21, R5 ;  /* 0x0000000515127220 */ /* 0x000fe40000400000 */
[----:B------:R-:W-:-:S02]  /*1bb0*/  FFMA.FTZ R5, R2, R13, -0.16845393180847167969 ;  /* 0xbe2c7f3002057423 */ /* 0x000fc4000001000d */
[----:B------:R-:W-:Y:S02]  /*1bc0*/  @P2 FMUL R16, R16, 0.25 ;  /* 0x3e80000010102820 */ /* 0x000fe40000400000 */
[----:B------:R-:W-:Y:S02]  /*1bd0*/  FFMA.FTZ R19, R2, R5, 0.1716887056827545166 ;  /* 0x3e2fcf2a02137423 */ /* 0x000fe40000010005 */
[----:B------:R-:W-:Y:S02]  /*1be0*/  @P2 FMUL R8, R8, 0.25 ;  /* 0x3e80000008082820 */ /* 0x000fe40000400000 */
[----:B------:R-:W-:Y:S02]  /*1bf0*/  FFMA.FTZ R19, R2, R19, -0.17900948226451873779 ;  /* 0xbe374e4302137423 */ /* 0x000fe40000010013 */
[----:B------:R-:W-:Y:S02]  /*1c00*/  @P2 FMUL R12, R12, 0.25 ;  /* 0x3e8000000c0c2820 */ /* 0x000fe40000400000 */
[----:B------:R-:W-:-:S02]  /*1c10*/  FFMA.FTZ R19, R2, R19, 0.20512372255325317383 ;  /* 0x3e520bf402137423 */ /* 0x000fc40000010013 */
[----:B------:R-:W-:Y:S02]  /*1c20*/  @P2 FMUL R24, R24, 0.25 ;  /* 0x3e80000018182820 */ /* 0x000fe40000400000 */
[----:B------:R-:W-:Y:S01]  /*1c30*/  IMAD.SHL.U32 R23, R6, 0x4, RZ ;  /* 0x0000000406177824 */ /* 0x000fe200078e00ff */
[----:B------:R-:W-:Y:S01]  /*1c40*/  SGXT R6, R57, 0x1 ;  /* 0x000000013906781a */ /* 0x000fe20000000200 */
[----:B------:R-:W-:Y:S02]  /*1c50*/  FFMA.FTZ R19, R2, R19, -0.24046532809734344482 ;  /* 0xbe763c8b02137423 */ /* 0x000fe40000010013 */
[----:B------:R-:W-:Y:S01]  /*1c60*/  @!P3 FMUL R4, R4, 16777216 ;  /* 0x4b8000000404b820 */ /* 0x000fe20000400000 */
[----:B------:R-:W-:Y:S01]  /*1c70*/  LOP3.LUT R6, R23, 0x808, R6, 0x78, !PT ;  /* 0x0000080817067812 */ /* 0x000fe200078e7806 */
[----:B------:R-:W-:Y:S02]  /*1c80*/  @!P4 FMUL R16, R16, 16777216 ;  /* 0x4b8000001010c820 */ /* 0x000fe40000400000 */
[----:B------:R-:W-:-:S02]  /*1c90*/  @!P4 FMUL R8, R8, 16777216 ;  /* 0x4b8000000808c820 */ /* 0x000fc40000400000 */
[----:B------:R-:W-:Y:S02]  /*1ca0*/  @!P4 FMUL R12, R12, 16777216 ;  /* 0x4b8000000c0cc820 */ /* 0x000fe40000400000 */
[----:B------:R-:W-:Y:S02]  /*1cb0*/  @!P4 FMUL R24, R24, 16777216 ;  /* 0x4b8000001818c820 */ /* 0x000fe40000400000 */
[----:B------:R-:W-:Y:S02]  /*1cc0*/  FFMA.FTZ R19, R2, R19, 0.28857114911079406738 ;  /* 0x3e93bf9902137423 */ /* 0x000fe40000010013 */
[----:B------:R-:W-:Y:S02]  /*1cd0*/  FMUL R28, R21, R4 ;  /* 0x00000004151c7220 */ /* 0x000fe40000400000 */
[C---:B---3--:R-:W-:Y:S02]  /*1ce0*/  FMUL R16, R22.reuse, R16 ;  /* 0x0000001016107220 */ /* 0x048fe40000400000 */
[----:B------:R-:W-:-:S02]  /*1cf0*/  FMUL R23, R22, R8 ;  /* 0x0000000816177220 */ /* 0x000fc40000400000 */
[C---:B------:R-:W-:Y:S02]  /*1d00*/  FMUL R4, R22.reuse, R12 ;  /* 0x0000000c16047220 */ /* 0x040fe40000400000 */
[----:B------:R-:W-:Y:S01]  /*1d10*/  FMUL R29, R22, R24 ;  /* 0x00000018161d7220 */ /* 0x000fe20000400000 */
[----:B------:R-:W-:Y:S01]  /*1d20*/  F2FP.PACK_AB R5, R16, R23 ;  /* 0x000000171005723e */ /* 0x000fe200000000ff */
[----:B------:R-:W-:Y:S01]  /*1d30*/  @P2 FMUL R17, R17, 0.25 ;  /* 0x3e80000011112820 */ /* 0x000fe20000400000 */
[----:B------:R-:W-:Y:S01]  /*1d40*/  F2FP.PACK_AB R23, R7, R18 ;  /* 0x000000120717723e */ /* 0x000fe200000000ff */
[----:B------:R-:W-:Y:S01]  /*1d50*/  @P2 FMUL R9, R9, 0.25 ;  /* 0x3e80000009092820 */ /* 0x000fe20000400000 */
[----:B------:R-:W-:Y:S01]  /*1d60*/  F2FP.PACK_AB R4, R4, R29 ;  /* 0x0000001d0404723e */ /* 0x000fe200000000ff */
[----:B------:R-:W-:Y:S02]  /*1d70*/  @P2 FMUL R3, R3, 0.25 ;  /* 0x3e80000003032820 */ /* 0x000fe40000400000 */
[----:B------:R-:W-:Y:S01]  /*1d80*/  @P2 FMUL R25, R25, 0.25 ;  /* 0x3e80000019192820 */ /* 0x000fe20000400000 */
[----:B------:R-:W-:Y:S01]  /*1d90*/  ISETP.GE.U32.AND P2, PT, R0, 0x7f800000, PT ;  /* 0x7f8000000000780c */ /* 0x000fe20003f46070 */
[----:B------:R-:W-:Y:S01]  /*1da0*/  FFMA.FTZ R19, R2, R19, -0.36067417263984680176 ;  /* 0xbeb8aa4902137423 */ /* 0x000fe20000010013 */
[----:B------:R0:W-:Y:S01]  /*1db0*/  STS.64 [R6], R4 ;  /* 0x0000000406007388 */ /* 0x0001e20000000a00 */
[----:B------:R-:W-:-:S02]  /*1dc0*/  @P1 FMUL R15, R15, 0.25 ;  /* 0x3e8000000f0f1820 */ /* 0x000fc40000400000 */
[----:B------:R-:W-:Y:S02]  /*1dd0*/  @P1 FMUL R14, R14, 0.25 ;  /* 0x3e8000000e0e1820 */ /* 0x000fe40000400000 */
[----:B------:R-:W-:Y:S02]  /*1de0*/  @P1 FMUL R27, R27, 0.25 ;  /* 0x3e8000001b1b1820 */ /* 0x000fe40000400000 */
[----:B------:R-:W-:Y:S02]  /*1df0*/  @!P4 FMUL R17, R17, 16777216 ;  /* 0x4b8000001111c820 */ /* 0x000fe40000400000 */
[----:B------:R-:W-:Y:S02]  /*1e00*/  @!P4 FMUL R9, R9, 16777216 ;  /* 0x4b8000000909c820 */ /* 0x000fe40000400000 */
[----:B------:R-:W-:Y:S01]  /*1e10*/  @!P4 FMUL R3, R3, 16777216 ;  /* 0x4b8000000303c820 */ /* 0x000fe20000400000 */
[----:B0-----:R-:W-:Y:S01]  /*1e20*/  LEA R5, R38, R59, 0x1 ;  /* 0x0000003b26057211 */ /* 0x001fe200078e08ff */
[----:B------:R-:W-:Y:S01]  /*1e30*/  @P1 FMUL R26, R26, 0.25 ;  /* 0x3e8000001a1a1820 */ /* 0x000fe20000400000 */
[----:B------:R-:W-:Y:S01]  /*1e40*/  ISETP.GE.U32.AND P1, PT, R45, 0x7f800000, PT ;  /* 0x7f8000002d00780c */ /* 0x000fe20003f26070 */
[----:B------:R-:W-:Y:S01]  /*1e50*/  @!P4 FMUL R25, R25, 16777216 ;  /* 0x4b8000001919c820 */ /* 0x000fe20000400000 */
[----:B------:R-:W-:Y:S01]  /*1e60*/  LEA R4, P5, R5, R42, 0x1 ;  /* 0x0000002a05047211 */ /* 0x000fe200078a08ff */
[----:B------:R-:W-:-:S02]  /*1e70*/  FFMA.FTZ R19, R2, R19, 0.48089820146560668945 ;  /* 0x3ef6384a02137423 */ /* 0x000fc40000010013 */
[----:B------:R-:W-:Y:S02]  /*1e80*/  @!P3 FMUL R15, R15, 16777216 ;  /* 0x4b8000000f0fb820 */ /* 0x000fe40000400000 */
[----:B------:R-:W-:Y:S02]  /*1e90*/  @!P3 FMUL R14, R14, 16777216 ;  /* 0x4b8000000e0eb820 */ /* 0x000fe40000400000 */
[----:B------:R-:W-:Y:S02]  /*1ea0*/  @!P3 FMUL R27, R27, 16777216 ;  /* 0x4b8000001b1bb820 */ /* 0x000fe40000400000 */
[C---:B------:R-:W-:Y:S02]  /*1eb0*/  FMUL R17, R22.reuse, R17 ;  /* 0x0000001116117220 */ /* 0x040fe40000400000 */
[C---:B------:R-:W-:Y:S02]  /*1ec0*/  FMUL R8, R22.reuse, R9 ;  /* 0x0000000916087220 */ /* 0x040fe40000400000 */
[----:B------:R-:W-:-:S02]  /*1ed0*/  FMUL R3, R22, R3 ;  /* 0x0000000316037220 */ /* 0x000fc40000400000 */
[----:B------:R-:W-:Y:S01]  /*1ee0*/  @!P3 FMUL R26, R26, 16777216 ;  /* 0x4b8000001a1ab820 */ /* 0x000fe20000400000 */
[----:B------:R-:W-:Y:S01]  /*1ef0*/  F2FP.PACK_AB R9, R17, R8 ;  /* 0x000000081109723e */ /* 0x000fe200000000ff */
[----:B------:R-:W-:Y:S01]  /*1f00*/  FMUL R22, R22, R25 ;  /* 0x0000001916167220 */ /* 0x000fe20000400000 */
[----:B------:R-:W-:Y:S01]  /*1f10*/  F2FP.PACK_AB R17, R11, R28 ;  /* 0x0000001c0b11723e */ /* 0x000fe200000000ff */
[----:B------:R-:W-:Y:S01]  /*1f20*/  FFMA.FTZ R19, R2, R19, -0.72134751081466674805 ;  /* 0xbf38aa3b02137423 */ /* 0x000fe20000010013 */
[----:B------:R-:W-:Y:S01]  /*1f30*/  LOP3.LUT R11, R6, 0x10, RZ, 0x3c, !PT ;  /* 0x00000010060b7812 */ /* 0x000fe200078e3cff */
[----:B------:R-:W-:Y:S01]  /*1f40*/  FMUL R15, R21, R15 ;  /* 0x0000000f150f7220 */ /* 0x000fe20000400000 */
[----:B------:R-:W-:Y:S01]  /*1f50*/  F2FP.PACK_AB R8, R3, R22 ;  /* 0x000000160308723e */ /* 0x000fe200000000ff */
[C---:B------:R-:W-:Y:S01]  /*1f60*/  FMUL R14, R21.reuse, R14 ;  /* 0x0000000e150e7220 */ /* 0x040fe20000400000 */
[----:B------:R-:W-:Y:S01]  /*1f70*/  LOP3.LUT R28, R20, 0x18, RZ, 0x3c, !PT ;  /* 0x00000018141c7812 */ /* 0x000fe200078e3cff */
[----:B------:R-:W-:-:S02]  /*1f80*/  FMUL R12, R21, R27 ;  /* 0x0000001b150c7220 */ /* 0x000fc40000400000 */
[----:B------:R-:W-:Y:S01]  /*1f90*/  FMUL R21, R21, R26 ;  /* 0x0000001a15157220 */ /* 0x000fe20000400000 */
[----:B------:R0:W-:Y:S01]  /*1fa0*/  STS.64 [R6+0x400], R8 ;  /* 0x0004000806007388 */ /* 0x0001e20000000a00 */
[----:B------:R-:W-:Y:S01]  /*1fb0*/  FMUL R19, R2, R19 ;  /* 0x0000001302137220 */ /* 0x000fe20000400000 */
[----:B------:R-:W-:Y:S01]  /*1fc0*/  F2FP.PACK_AB R22, R15, R12 ;  /* 0x0000000c0f16723e */ /* 0x000fe200000000ff */
[----:B------:R-:W-:Y:S01]  /*1fd0*/  IMAD R7, R38, 0x2, R5 ;  /* 0x0000000226077824 */ /* 0x000fe200078e0205 */
[----:B------:R-:W-:Y:S01]  /*1fe0*/  F2FP.PACK_AB R16, R14, R21 ;  /* 0x000000150e10723e */ /* 0x000fe200000000ff */
[----:B------:R-:W-:Y:S01]  /*1ff0*/  FMUL R19, R2, R19 ;  /* 0x0000001302137220 */ /* 0x000fe20000400000 */
[----:B------:R-:W-:Y:S01]  /*2000*/  LOP3.LUT R26, R20, 0x10, RZ, 0x3c, !PT ;  /* 0x00000010141a7812 */ /* 0x000fe200078e3cff */
[----:B------:R-:W-:Y:S01]  /*2010*/  STS.64 [R11+0x1400], R22 ;  /* 0x001400160b007388 */ /* 0x000fe20000000a00 */
[----:B------:R-:W-:Y:S01]  /*2020*/  FADD R50, R50, -1 ;  /* 0xbf80000032327421 */ /* 0x000fe20000000000 */
[----:B------:R-:W-:Y:S01]  /*2030*/  LEA.HI.X.SX32 R5, R5, R43, 0x1, P5 ;  /* 0x0000002b05057211 */ /* 0x000fe200028f0eff */
[----:B------:R-:W-:Y:S01]  /*2040*/  FFMA.FTZ R49, R2, 1.4426950216293334961, R19 ;  /* 0x3fb8aa3b02317823 */ /* 0x000fe20000010013 */
[----:B------:R2:W-:Y:S01]  /*2050*/  STS.64 [R11+0x1000], R16 ;  /* 0x001000100b007388 */ /* 0x0005e20000000a00 */
[----:B0-----:R-:W-:-:S03]  /*2060*/  IMAD R9, R38, 0x2, R7 ;  /* 0x0000000226097824 */ /* 0x001fc600078e0207 */
[----:B------:R-:W-:Y:S01]  /*2070*/  BAR.SYNC.DEFER_BLOCKING 0x0 ;  /* 0x0000000000007b1d */ /* 0x000fe20000010000 */
[-C--:B------:R-:W-:Y:S01]  /*2080*/  LEA R2, P4, R59, R42.reuse, 0x1 ;  /* 0x0000002a3b027211 */ /* 0x080fe200078808ff */
[----:B------:R-:W-:Y:S01]  /*2090*/  FFMA.FTZ R15, R50, R13, -0.16845393180847167969 ;  /* 0xbe2c7f30320f7423 */ /* 0x000fe2000001000d */
[-C--:B------:R-:W-:Y:S01]  /*20a0*/  LEA R6, P3, R7, R42.reuse, 0x1 ;  /* 0x0000002a07067211 */ /* 0x080fe200078608ff */
[----:B------:R-:W-:Y:S01]  /*20b0*/  FADD R46, R46, R49 ;  /* 0x000000312e2e7221 */ /* 0x000fe20000000000 */
[-C--:B------:R-:W-:Y:S01]  /*20c0*/  LEA.HI.X.SX32 R3, R59, R43.reuse, 0x1, P4 ;  /* 0x0000002b3b037211 */ /* 0x080fe200020f0eff */
[----:B-1----:R-:W-:Y:S01]  /*20d0*/  IMAD.SHL.U32 R56, R56, 0x2, RZ ;  /* 0x0000000238387824 */ /* 0x002fe200078e00ff */
[-C--:B------:R-:W-:Y:S01]  /*20e0*/  LEA R8, P4, R9, R42.reuse, 0x1 ;  /* 0x0000002a09087211 */ /* 0x080fe200078808ff */
[C---:B--2---:R-:W-:Y:S01]  /*20f0*/  IMAD R11, R38.reuse, 0x2, R9 ;  /* 0x00000002260b7824 */ /* 0x044fe200078e0209 */
[-C--:B------:R-:W-:Y:S02]  /*2100*/  LEA.HI.X.SX32 R7, R7, R43.reuse, 0x1, P3 ;  /* 0x0000002b07077211 */ /* 0x080fe400018f0eff */
[----:B------:R-:W-:Y:S01]  /*2110*/  LEA.HI.X.SX32 R9, R9, R43, 0x1, P4 ;  /* 0x0000002b09097211 */ /* 0x000fe200020f0eff */
[----:B------:R-:W-:Y:S01]  /*2120*/  IMAD R17, R38, 0x2, R11 ;  /* 0x0000000226117824 */ /* 0x000fe200078e020b */
[----:B------:R-:W-:-:S03]  /*2130*/  LEA R10, P3, R11, R42, 0x1 ;  /* 0x0000002a0b0a7211 */ /* 0x000fc600078608ff */
[C---:B------:R-:W-:Y:S01]  /*2140*/  IMAD R19, R38.reuse, 0x2, R17 ;  /* 0x0000000226137824 */ /* 0x040fe200078e0211 */
[-C--:B------:R-:W-:Y:S02]  /*2150*/  LEA R12, P4, R17, R42.reuse, 0x1 ;  /* 0x0000002a110c7211 */ /* 0x080fe400078808ff */
[-C--:B------:R-:W-:Y:S01]  /*2160*/  LEA.HI.X.SX32 R11, R11, R43.reuse, 0x1, P3 ;  /* 0x0000002b0b0b7211 */ /* 0x080fe200018f0eff */
[----:B------:R-:W-:Y:S01]  /*2170*/  IMAD R21, R38, 0x2, R19 ;  /* 0x0000000226157824 */ /* 0x000fe200078e0213 */
[----:B------:R-:W-:Y:S01]  /*2180*/  LEA.HI.X.SX32 R13, R17, R43, 0x1, P4 ;  /* 0x0000002b110d7211 */ /* 0x000fe200020f0eff */
[----:B------:R-:W-:Y:S01]  /*2190*/  FFMA.FTZ R17, R50, R15, 0.1716887056827545166 ;  /* 0x3e2fcf2a32117423 */ /* 0x000fe2000001000f */
[CC--:B------:R-:W-:Y:S01]  /*21a0*/  LEA R14, P3, R19.reuse, R42.reuse, 0x1 ;  /* 0x0000002a130e7211 */ /* 0x0c0fe200078608ff */
[----:B------:R-:W-:Y:S01]  /*21b0*/  LDS.64 R26, [R26] ;  /* 0x000000001a1a7984 */ /* 0x000fe20000000a00 */
[----:B------:R-:W-:Y:S02]  /*21c0*/  LEA R25, R38, R21, 0x1 ;  /* 0x0000001526197211 */ /* 0x000fe400078e08ff */
[----:B------:R-:W-:Y:S01]  /*21d0*/  LEA.HI.X.SX32 R15, R19, R43, 0x1, P3 ;  /* 0x0000002b130f7211 */ /* 0x000fe200018f0eff */
[----:B------:R-:W-:Y:S01]  /*21e0*/  FFMA.FTZ R19, R50, R17, -0.17900948226451873779 ;  /* 0xbe374e4332137423 */ /* 0x000fe20000010011 */
[-C--:B------:R-:W-:Y:S01]  /*21f0*/  LEA R16, P4, R21, R42.reuse, 0x1 ;  /* 0x0000002a15107211 */ /* 0x080fe200078808ff */
[----:B------:R-:W-:Y:S01]  /*2200*/  IMAD R31, R38, 0x2, R25 ;  /* 0x00000002261f7824 */ /* 0x000fe200078e0219 */
[-C--:B------:R-:W-:Y:S01]  /*2210*/  LEA R18, P3, R25, R42.reuse, 0x1 ;  /* 0x0000002a19127211 */ /* 0x080fe200078608ff */
[C---:B------:R-:W-:Y:S01]  /*2220*/  FFMA.FTZ R23, R50.reuse, R19, 0.20512372255325317383 ;  /* 0x3e520bf432177423 */ /* 0x040fe20000010013 */
[-C--:B------:R-:W-:Y:S01]  /*2230*/  LEA.HI.X.SX32 R17, R21, R43.reuse, 0x1, P4 ;  /* 0x0000002b15117211 */ /* 0x080fe200020f0eff */
[----:B------:R-:W-:Y:S01]  /*2240*/  LDS.64 R28, [R28] ;  /* 0x000000001c1c7984 */ /* 0x000fe20000000a00 */
[----:B------:R-:W-:Y:S01]  /*2250*/  LEA.HI.X.SX32 R19, R25, R43, 0x1, P3 ;  /* 0x0000002b19137211 */ /* 0x000fe200018f0eff */
[----:B------:R-:W-:Y:S01]  /*2260*/  FFMA.FTZ R25, R50, R23, -0.24046532809734344482 ;  /* 0xbe763c8b32197423 */ /* 0x000fe20000010017 */
[----:B------:R-:W-:Y:S01]  /*2270*/  LEA R24, P3, R31, R42, 0x1 ;  /* 0x0000002a1f187211 */ /* 0x000fe200078608ff */
[----:B------:R-:W0:Y:S01]  /*2280*/  LDS.64 R20, [R20] ;  /* 0x0000000014147984 */ /* 0x000e220000000a00 */
[----:B------:R-:W-:-:S02]  /*2290*/  IMAD R35, R38, 0x2, R31 ;  /* 0x0000000226237824 */ /* 0x000fc400078e021f */
[----:B------:R-:W-:Y:S01]  /*22a0*/  FFMA.FTZ R25, R50, R25, 0.28857114911079406738 ;  /* 0x3e93bf9932197423 */ /* 0x000fe20000010019 */
[----:B------:R1:W2:Y:S01]  /*22b0*/  LDS.64 R22, [R32] ;  /* 0x0000000020167984 */ /* 0x0002a20000000a00 */
[----:B------:R-:W-:Y:S01]  /*22c0*/  IMAD R53, R38, 0x2, R35 ;  /* 0x0000000226357824 */ /* 0x000fe200078e0223 */
[-C--:B------:R-:W-:Y:S01]  /*22d0*/  LEA R30, P4, R35, R42.reuse, 0x1 ;  /* 0x0000002a231e7211 */ /* 0x080fe200078808ff */
[----:B------:R-:W-:Y:S01]  /*22e0*/  FFMA.FTZ R33, R50, R25, -0.36067417263984680176 ;  /* 0xbeb8aa4932217423 */ /* 0x000fe20000010019 */
[----:B------:R-:W-:Y:S02]  /*22f0*/  LEA.HI.X.SX32 R25, R31, R43, 0x1, P3 ;  /* 0x0000002b1f197211 */ /* 0x000fe400018f0eff */
[----:B------:R-:W-:Y:S01]  /*2300*/  LEA R55, R38, R53, 0x1 ;  /* 0x0000003526377211 */ /* 0x000fe200078e08ff */
[----:B------:R-:W-:Y:S01]  /*2310*/  FFMA.FTZ R33, R50, R33, 0.48089820146560668945 ;  /* 0x3ef6384a32217423 */ /* 0x000fe20000010021 */
[-C--:B-1----:R-:W-:Y:S02]  /*2320*/  LEA R32, P3, R53, R42.reuse, 0x1 ;  /* 0x0000002a35207211 */ /* 0x082fe400078608ff */
[----:B------:R-:W-:Y:S01]  /*2330*/  LEA.HI.X.SX32 R31, R35, R43, 0x1, P4 ;  /* 0x0000002b231f7211 */ /* 0x000fe200020f0eff */
[----:B------:R-:W-:Y:S01]  /*2340*/  IMAD R39, R38, 0x2, R55 ;  /* 0x0000000226277824 */ /* 0x000fe200078e0237 */
[-C--:B------:R-:W-:Y:S01]  /*2350*/  LEA R34, P4, R55, R42.reuse, 0x1 ;  /* 0x0000002a37227211 */ /* 0x080fe200078808ff */
[----:B------:R-:W-:Y:S01]  /*2360*/  FFMA.FTZ R51, R50, R33, -0.72134751081466674805 ;  /* 0xbf38aa3b32337423 */ /* 0x000fe20000010021 */
[----:B------:R-:W-:Y:S01]  /*2370*/  LEA.HI.X.SX32 R33, R53, R43, 0x1, P3 ;  /* 0x0000002b35217211 */ /* 0x000fe200018f0eff */
[----:B------:R-:W-:Y:S01]  /*2380*/  IMAD R41, R38, 0x2, R39 ;  /* 0x0000000226297824 */ /* 0x000fe200078e0227 */
[----:B------:R-:W-:Y:S01]  /*2390*/  @P2 MOV R53, 0x7f800000 ;  /* 0x7f80000000352802 */ /* 0x000fe20000000f00 */
[----:B------:R-:W-:Y:S01]  /*23a0*/  FMUL R51, R50, R51 ;  /* 0x0000003332337220 */ /* 0x000fe20000400000 */
[----:B------:R-:W-:Y:S01]  /*23b0*/  LEA.HI.X.SX32 R35, R55, R43, 0x1, P4 ;  /* 0x0000002b37237211 */ /* 0x000fe200020f0eff */
[----:B------:R-:W-:Y:S01]  /*23c0*/  IMAD R52, R38, 0x2, R41 ;  /* 0x0000000226347824 */ /* 0x000fe200078e0229 */
[-C--:B------:R-:W-:Y:S01]  /*23d0*/  LEA R38, P3, R39, R42.reuse, 0x1 ;  /* 0x0000002a27267211 */ /* 0x080fe200078608ff */
[----:B------:R-:W-:Y:S01]  /*23e0*/  @P2 FFMA.FTZ R46, R0, R53, +INF ;  /* 0x7f800000002e2423 */ /* 0x000fe20000010035 */
[----:B------:R-:W-:Y:S01]  /*23f0*/  LEA R40, P4, R41, R42, 0x1 ;  /* 0x0000002a29287211 */ /* 0x000fe200078808ff */
[----:B------:R-:W-:Y:S01]  /*2400*/  FMUL R51, R50, R51 ;  /* 0x0000003332337220 */ /* 0x000fe20000400000 */
[----:B------:R-:W-:-:S02]  /*2410*/  LEA.HI.X.SX32 R39, R39, R43, 0x1, P3 ;  /* 0x0000002b27277211 */ /* 0x000fc400018f0eff */
[----:B------:R-:W-:Y:S01]  /*2420*/  FSETP.NEU.AND P3, PT, R0, RZ, PT ;  /* 0x000000ff0000720b */ /* 0x000fe20003f6d000 */
[----:B------:R-:W-:Y:S01]  /*2430*/  FFMA.FTZ R51, R50, 1.4426950216293334961, R51 ;  /* 0x3fb8aa3b32337823 */ /* 0x000fe20000010033 */
[----:B------:R-:W-:Y:S01]  /*2440*/  LEA R42, P5, R52, R42, 0x1 ;  /* 0x0000002a342a7211 */ /* 0x000fe200078a08ff */
[----:B------:R-:W-:Y:S01]  /*2450*/  @P1 IMAD.MOV.U32 R50, RZ, RZ, 0x7f800000 ;  /* 0x7f800000ff321424 */ /* 0x000fe200078e00ff */
[-C--:B------:R-:W-:Y:S01]  /*2460*/  LEA.HI.X.SX32 R41, R41, R43.reuse, 0x1, P4 ;  /* 0x0000002b29297211 */ /* 0x080fe200020f0eff */
[----:B------:R-:W-:Y:S01]  /*2470*/  FADD R48, R48, R51 ;  /* 0x0000003330307221 */ /* 0x000fe20000000000 */
[----:B------:R-:W-:Y:S01]  /*2480*/  LEA.HI.X.SX32 R43, R52, R43, 0x1, P5 ;  /* 0x0000002b342b7211 */ /* 0x000fe200028f0eff */
[C---:B------:R-:W-:Y:S01]  /*2490*/  @P1 FFMA.FTZ R48, R45.reuse, R50, +INF ;  /* 0x7f8000002d301423 */ /* 0x040fe20000010032 */
[----:B------:R-:W-:Y:S01]  /*24a0*/  FSETP.NEU.AND P2, PT, R45, RZ, PT ;  /* 0x000000ff2d00720b */ /* 0x000fe20003f4d000 */
[----:B0-----:R0:W-:Y:S03]  /*24b0*/  STG.E.U16 [R2.64], R20 ;  /* 0x0000001402007986 */ /* 0x0011e6000c101506 */
[----:B------:R-:W-:Y:S01]  /*24c0*/  FSEL R48, R48, -INF , P2 ;  /* 0xff80000030307808 */ /* 0x000fe20001000000 */
[----:B--2---:R1:W-:Y:S01]  /*24d0*/  STG.E.U16 [R4.64], R22 ;  /* 0x0000001604007986 */ /* 0x0043e2000c101506 */
[----:B------:R-:W-:-:S03]  /*24e0*/  PRMT R0, R22, 0x7632, R0 ;  /* 0x0000763216007816 */ /* 0x000fc60000000000 */
[----:B------:R-:W-:Y:S01]  /*24f0*/  FFMA R37, R48, 0.69314718246459960938, R37 ;  /* 0x3f31721830257823 */ /* 0x000fe20000000025 */
[----:B------:R2:W-:Y:S04]  /*2500*/  STG.E.U16 [R6.64], R26 ;  /* 0x0000001a06007986 */ /* 0x0005e8000c101506 */
[----:B------:R3:W-:Y:S01]  /*2510*/  STG.E.U16 [R8.64], R28 ;  /* 0x0000001c08007986 */ /* 0x0007e2000c101506 */
[----:B0-----:R-:W-:Y:S02]  /*2520*/  PRMT R2, R29, 0x7632, R2 ;  /* 0x000076321d027816 */ /* 0x001fe40000000002 */
[----:B------:R-:W-:Y:S02]  /*2530*/  FSEL R3, R46, -INF , P3 ;  /* 0xff8000002e037808 */ /* 0x000fe40001800000 */
[----:B-1----:R-:W-:-:S02]  /*2540*/  PRMT R5, R20, 0x7632, R5 ;  /* 0x0000763214057816 */ /* 0x002fc40000000005 */
[----:B------:R-:W-:Y:S01]  /*2550*/  PRMT R20, R27, 0x7632, R20 ;  /* 0x000076321b147816 */ /* 0x000fe20000000014 */
[----:B------:R-:W-:Y:S01]  /*2560*/  FFMA R36, R3, 0.69314718246459960938, R36 ;  /* 0x3f31721803247823 */ /* 0x000fe20000000024 */
[----:B--2---:R-:W-:Y:S01]  /*2570*/  PRMT R7, R26, 0x7632, R7 ;  /* 0x000076321a077816 */ /* 0x004fe20000000007 */
[----:B------:R-:W-:Y:S01]  /*2580*/  STG.E.U16 [R10.64], R5 ;  /* 0x000000050a007986 */ /* 0x000fe2000c101506 */
[----:B---3--:R-:W-:-:S03]  /*2590*/  PRMT R9, R28, 0x7632, R9 ;  /* 0x000076321c097816 */ /* 0x008fc60000000009 */
[----:B------:R0:W-:Y:S04]  /*25a0*/  STG.E.U16 [R12.64], R0 ;  /* 0x000000000c007986 */ /* 0x0001e8000c101506 */
[----:B------:R-:W-:Y:S04]  /*25b0*/  STG.E.U16 [R14.64], R7 ;  /* 0x000000070e007986 */ /* 0x000fe8000c101506 */
[----:B------:R1:W-:Y:S04]  /*25c0*/  STG.E.U16 [R16.64], R9 ;  /* 0x0000000910007986 */ /* 0x0003e8000c101506 */
[----:B------:R2:W-:Y:S01]  /*25d0*/  STG.E.U16 [R18.64], R21 ;  /* 0x0000001512007986 */ /* 0x0005e2000c101506 */
[----:B0-----:R-:W-:-:S03]  /*25e0*/  LOP3.LUT R0, R56, 0x1f8, RZ, 0xc0, !PT ;  /* 0x000001f838007812 */ /* 0x001fc600078ec0ff */
[----:B------:R0:W-:Y:S01]  /*25f0*/  STG.E.U16 [R24.64], R23 ;  /* 0x0000001718007986 */ /* 0x0001e2000c101506 */
[----:B-1----:R-:W-:-:S03]  /*2600*/  PRMT R17, R21, 0x7632, R17 ;  /* 0x0000763215117816 */ /* 0x002fc60000000011 */
[----:B------:R0:W-:Y:S01]  /*2610*/  STG.E.U16 [R30.64], R27 ;  /* 0x0000001b1e007986 */ /* 0x0001e2000c101506 */
[----:B--2---:R-:W-:-:S03]  /*2620*/  PRMT R19, R23, 0x7632, R19 ;  /* 0x0000763217137816 */ /* 0x004fc60000000013 */
[----:B------:R0:W-:Y:S04]  /*2630*/  STG.E.U16 [R32.64], R29 ;  /* 0x0000001d20007986 */ /* 0x0001e8000c101506 */
[----:B------:R0:W-:Y:S04]  /*2640*/  STG.E.U16 [R34.64], R17 ;  /* 0x0000001122007986 */ /* 0x0001e8000c101506 */
[----:B------:R0:W-:Y:S04]  /*2650*/  STG.E.U16 [R38.64], R19 ;  /* 0x0000001326007986 */ /* 0x0001e8000c101506 */
[----:B------:R0:W-:Y:S04]  /*2660*/  STG.E.U16 [R40.64], R20 ;  /* 0x0000001428007986 */ /* 0x0001e8000c101506 */
[----:B------:R0:W-:Y:S04]  /*2670*/  STG.E.U16 [R42.64], R2 ;  /* 0x000000022a007986 */ /* 0x0001e8000c101506 */
[----:B------:R-:W-:Y:S06]  /*2680*/  BAR.SYNC.DEFER_BLOCKING 0x0 ;  /* 0x0000000000007b1d */ /* 0x000fec0000010000 */
[----:B------:R0:W-:Y:S04]  /*2690*/  STS.64 [R0], R36 ;  /* 0x0000002400007388 */ /* 0x0001e80000000a00 */
[----:B------:R-:W-:Y:S06]  /*26a0*/  BAR.SYNC.DEFER_BLOCKING 0x0 ;  /* 0x0000000000007b1d */ /* 0x000fec0000010000 */
[----:B------:R-:W-:Y:S05]  /*26b0*/  @P0 EXIT ;  /* 0x000000000000094d */ /* 0x000fea0003800000 */
[----:B0-----:R-:W0:Y:S01]  /*26c0*/  LDS R5, [R44] ;  /* 0x000000002c057984 */ /* 0x001e220000000800 */
[----:B------:R-:W-:Y:S01]  /*26d0*/  IMAD R0, R54, c[0x0][0x1cc], RZ ;  /* 0x0000730036007a24 */ /* 0x000fe200078e02ff */
[C---:B------:R-:W-:Y:S01]  /*26e0*/  SHF.L.U32 R3, R47.reuse, 0x2, RZ ;  /* 0x000000022f037819 */ /* 0x040fe200000006ff */
[----:B------:R-:W-:-:S04]  /*26f0*/  IMAD.HI R47, R47, 0x4, RZ ;  /* 0x000000042f2f7827 */ /* 0x000fc800078e02ff */
[C---:B------:R-:W-:Y:S02]  /*2700*/  IMAD.SHL.U32 R2, R0.reuse, 0x4, RZ ;  /* 0x0000000400027824 */ /* 0x040fe400078e00ff */
[----:B------:R-:W-:-:S03]  /*2710*/  IMAD.HI R0, R0, 0x4, RZ ;  /* 0x0000000400007827 */ /* 0x000fc600078e02ff */
[----:B------:R-:W-:-:S04]  /*2720*/  IADD3 R2, P0, P1, R3, c[0x0][0x180], R2 ;  /* 0x0000600003027a10 */ /* 0x000fc8000791e002 */
[----:B------:R-:W-:-:S05]  /*2730*/  IADD3.X R3, R47, c[0x0][0x184], R0, P0, P1 ;  /* 0x000061002f037a10 */ /* 0x000fca00007e2400 */
[----:B0-----:R-:W-:Y:S01]  /*2740*/  STG.E [R2.64], R5 ;  /* 0x0000000502007986 */ /* 0x001fe2000c101906 */
[----:B------:R-:W-:Y:S05]  /*2750*/  EXIT ;  /* 0x000000000000794d */ /* 0x000fea0003800000 */
.L_x_2:
[----:B------:R-:W-:-:S00]  /*2760*/  BRA `(.L_x_2) ;  /* 0xfffffff000007947 */ /* 0x000fc0000383ffff */
[----:B------:R-:W-:-:S00]  /*2770*/  NOP ;  /* 0x0000000000007918 */ /* 0x000fc00000000000 */
        /* <DEDUP_REMOVED lines=8> */
.L_x_3:


//--------------------- .nv.global.init           --------------------------
	.section	.nv.global.init,"aw",@progbits
.nv.global.init:
	.type		_$_str,@object
	.size		_$_str,(.L_0 - _$_str)
_$_str:
        /*0000*/ 	.byte	0x5f, 0x5f, 0x43, 0x55, 0x44, 0x41, 0x5f, 0x46, 0x54, 0x5a, 0x00
.L_0:


//--------------------- .nv.shared.attn_fwd       --------------------------
	.section	.nv.shared.attn_fwd,"aw",@nobits
	.sectionflags	@""
	.align	16
